//
// Generated by NVIDIA NVVM Compiler
//
// Compiler Build ID: CL-36424714
// Cuda compilation tools, release 13.0, V13.0.88
// Based on NVVM 20.0.0
//

.version 9.0
.target sm_100
.address_size 64

	// .globl	_ZN6oscean17output_generation3gpu4cuda21marchingSquaresKernelEPKfPNS2_14ContourSegmentEPiiiffffi
.const .align 4 .b8 _ZN6oscean17output_generation3gpu4cuda9edgeTableE[64] = {0, 0, 0, 0, 9, 0, 0, 0, 3, 0, 0, 0, 10, 0, 0, 0, 6, 0, 0, 0, 15, 0, 0, 0, 5, 0, 0, 0, 12, 0, 0, 0, 12, 0, 0, 0, 5, 0, 0, 0, 15, 0, 0, 0, 6, 0, 0, 0, 10, 0, 0, 0, 3, 0, 0, 0, 9};
.const .align 4 .b8 _ZN6oscean17output_generation3gpu4cuda9lineTableE[256] = {255, 255, 255, 255, 255, 255, 255, 255, 255, 255, 255, 255, 255, 255, 255, 255, 0, 0, 0, 0, 3, 0, 0, 0, 255, 255, 255, 255, 255, 255, 255, 255, 0, 0, 0, 0, 1, 0, 0, 0, 255, 255, 255, 255, 255, 255, 255, 255, 1, 0, 0, 0, 3, 0, 0, 0, 255, 255, 255, 255, 255, 255, 255, 255, 1, 0, 0, 0, 2, 0, 0, 0, 255, 255, 255, 255, 255, 255, 255, 255, 0, 0, 0, 0, 3, 0, 0, 0, 1, 0, 0, 0, 2, 0, 0, 0, 0, 0, 0, 0, 2, 0, 0, 0, 255, 255, 255, 255, 255, 255, 255, 255, 2, 0, 0, 0, 3, 0, 0, 0, 255, 255, 255, 255, 255, 255, 255, 255, 2, 0, 0, 0, 3, 0, 0, 0, 255, 255, 255, 255, 255, 255, 255, 255, 0, 0, 0, 0, 2, 0, 0, 0, 255, 255, 255, 255, 255, 255, 255, 255, 0, 0, 0, 0, 3, 0, 0, 0, 1, 0, 0, 0, 2, 0, 0, 0, 1, 0, 0, 0, 2, 0, 0, 0, 255, 255, 255, 255, 255, 255, 255, 255, 1, 0, 0, 0, 3, 0, 0, 0, 255, 255, 255, 255, 255, 255, 255, 255, 0, 0, 0, 0, 1, 0, 0, 0, 255, 255, 255, 255, 255, 255, 255, 255, 0, 0, 0, 0, 3, 0, 0, 0, 255, 255, 255, 255, 255, 255, 255, 255, 255, 255, 255, 255, 255, 255, 255, 255, 255, 255, 255, 255, 255, 255, 255, 255};

.visible .entry _ZN6oscean17output_generation3gpu4cuda21marchingSquaresKernelEPKfPNS2_14ContourSegmentEPiiiffffi(
	.param .u64 .ptr .align 1 _ZN6oscean17output_generation3gpu4cuda21marchingSquaresKernelEPKfPNS2_14ContourSegmentEPiiiffffi_param_0,
	.param .u64 .ptr .align 1 _ZN6oscean17output_generation3gpu4cuda21marchingSquaresKernelEPKfPNS2_14ContourSegmentEPiiiffffi_param_1,
	.param .u64 .ptr .align 1 _ZN6oscean17output_generation3gpu4cuda21marchingSquaresKernelEPKfPNS2_14ContourSegmentEPiiiffffi_param_2,
	.param .u32 _ZN6oscean17output_generation3gpu4cuda21marchingSquaresKernelEPKfPNS2_14ContourSegmentEPiiiffffi_param_3,
	.param .u32 _ZN6oscean17output_generation3gpu4cuda21marchingSquaresKernelEPKfPNS2_14ContourSegmentEPiiiffffi_param_4,
	.param .f32 _ZN6oscean17output_generation3gpu4cuda21marchingSquaresKernelEPKfPNS2_14ContourSegmentEPiiiffffi_param_5,
	.param .f32 _ZN6oscean17output_generation3gpu4cuda21marchingSquaresKernelEPKfPNS2_14ContourSegmentEPiiiffffi_param_6,
	.param .f32 _ZN6oscean17output_generation3gpu4cuda21marchingSquaresKernelEPKfPNS2_14ContourSegmentEPiiiffffi_param_7,
	.param .f32 _ZN6oscean17output_generation3gpu4cuda21marchingSquaresKernelEPKfPNS2_14ContourSegmentEPiiiffffi_param_8,
	.param .u32 _ZN6oscean17output_generation3gpu4cuda21marchingSquaresKernelEPKfPNS2_14ContourSegmentEPiiiffffi_param_9
)
{
	.reg .pred 	%p<56>;
	.reg .b32 	%r<31>;
	.reg .b32 	%f<95>;
	.reg .b64 	%rd<21>;

	ld.param.u64 	%rd4, [_ZN6oscean17output_generation3gpu4cuda21marchingSquaresKernelEPKfPNS2_14ContourSegmentEPiiiffffi_param_0];
	ld.param.u64 	%rd5, [_ZN6oscean17output_generation3gpu4cuda21marchingSquaresKernelEPKfPNS2_14ContourSegmentEPiiiffffi_param_1];
	ld.param.u64 	%rd6, [_ZN6oscean17output_generation3gpu4cuda21marchingSquaresKernelEPKfPNS2_14ContourSegmentEPiiiffffi_param_2];
	ld.param.u32 	%r10, [_ZN6oscean17output_generation3gpu4cuda21marchingSquaresKernelEPKfPNS2_14ContourSegmentEPiiiffffi_param_3];
	ld.param.u32 	%r12, [_ZN6oscean17output_generation3gpu4cuda21marchingSquaresKernelEPKfPNS2_14ContourSegmentEPiiiffffi_param_4];
	ld.param.f32 	%f41, [_ZN6oscean17output_generation3gpu4cuda21marchingSquaresKernelEPKfPNS2_14ContourSegmentEPiiiffffi_param_5];
	ld.param.f32 	%f42, [_ZN6oscean17output_generation3gpu4cuda21marchingSquaresKernelEPKfPNS2_14ContourSegmentEPiiiffffi_param_6];
	ld.param.f32 	%f43, [_ZN6oscean17output_generation3gpu4cuda21marchingSquaresKernelEPKfPNS2_14ContourSegmentEPiiiffffi_param_7];
	ld.param.f32 	%f44, [_ZN6oscean17output_generation3gpu4cuda21marchingSquaresKernelEPKfPNS2_14ContourSegmentEPiiiffffi_param_8];
	ld.param.u32 	%r11, [_ZN6oscean17output_generation3gpu4cuda21marchingSquaresKernelEPKfPNS2_14ContourSegmentEPiiiffffi_param_9];
	cvta.to.global.u64 	%rd1, %rd5;
	cvta.to.global.u64 	%rd2, %rd6;
	mov.u32 	%r14, %ctaid.x;
	mov.u32 	%r15, %ntid.x;
	mov.u32 	%r16, %tid.x;
	mad.lo.s32 	%r1, %r14, %r15, %r16;
	mov.u32 	%r17, %ctaid.y;
	mov.u32 	%r18, %ntid.y;
	mov.u32 	%r19, %tid.y;
	mad.lo.s32 	%r20, %r17, %r18, %r19;
	add.s32 	%r21, %r10, -1;
	setp.ge.s32 	%p1, %r1, %r21;
	add.s32 	%r22, %r12, -1;
	setp.ge.s32 	%p2, %r20, %r22;
	or.pred  	%p3, %p1, %p2;
	@%p3 bra 	$L__BB0_45;
	cvta.to.global.u64 	%rd7, %rd4;
	mad.lo.s32 	%r23, %r10, %r20, %r1;
	mul.wide.s32 	%rd8, %r23, 4;
	add.s64 	%rd9, %rd7, %rd8;
	ld.global.f32 	%f1, [%rd9];
	ld.global.f32 	%f2, [%rd9+4];
	mul.wide.s32 	%rd10, %r10, 4;
	add.s64 	%rd11, %rd9, %rd10;
	ld.global.f32 	%f3, [%rd11+4];
	ld.global.f32 	%f4, [%rd11];
	abs.f32 	%f45, %f1;
	setp.nan.f32 	%p4, %f45, %f45;
	abs.f32 	%f46, %f2;
	setp.nan.f32 	%p5, %f46, %f46;
	or.pred  	%p6, %p4, %p5;
	abs.f32 	%f48, %f3;
	setp.nan.f32 	%p7, %f48, %f48;
	or.pred  	%p8, %p6, %p7;
	abs.f32 	%f50, %f4;
	setp.nan.f32 	%p9, %f50, %f50;
	or.pred  	%p10, %p8, %p9;
	@%p10 bra 	$L__BB0_45;
	setp.ge.f32 	%p11, %f1, %f42;
	selp.u32 	%r24, 1, 0, %p11;
	setp.ge.f32 	%p12, %f2, %f42;
	or.b32  	%r25, %r24, 2;
	selp.b32 	%r26, %r25, %r24, %p12;
	setp.ge.f32 	%p13, %f3, %f42;
	or.b32  	%r27, %r26, 4;
	selp.b32 	%r28, %r27, %r26, %p13;
	setp.ge.f32 	%p14, %f4, %f42;
	or.b32  	%r29, %r28, 8;
	selp.b32 	%r3, %r29, %r28, %p14;
	mul.wide.u32 	%rd12, %r3, 4;
	mov.u64 	%rd13, _ZN6oscean17output_generation3gpu4cuda9edgeTableE;
	add.s64 	%rd14, %rd13, %rd12;
	ld.const.u32 	%r30, [%rd14];
	setp.eq.s32 	%p15, %r30, 0;
	@%p15 bra 	$L__BB0_45;
	cvt.rn.f32.s32 	%f52, %r1;
	fma.rn.f32 	%f5, %f41, %f52, %f43;
	cvt.rn.f32.u32 	%f53, %r20;
	fma.rn.f32 	%f6, %f41, %f53, %f44;
	mul.wide.u32 	%rd15, %r3, 16;
	mov.u64 	%rd16, _ZN6oscean17output_generation3gpu4cuda9lineTableE;
	add.s64 	%rd3, %rd16, %rd15;
	sub.f32 	%f54, %f4, %f1;
	abs.f32 	%f7, %f54;
	sub.f32 	%f55, %f42, %f1;
	div.rn.f32 	%f8, %f55, %f54;
	sub.f32 	%f56, %f3, %f4;
	abs.f32 	%f9, %f56;
	sub.f32 	%f57, %f42, %f4;
	div.rn.f32 	%f10, %f57, %f56;
	add.f32 	%f11, %f41, %f6;
	sub.f32 	%f58, %f3, %f2;
	abs.f32 	%f12, %f58;
	sub.f32 	%f59, %f42, %f2;
	div.rn.f32 	%f13, %f59, %f58;
	add.f32 	%f14, %f41, %f5;
	sub.f32 	%f60, %f2, %f1;
	abs.f32 	%f15, %f60;
	div.rn.f32 	%f16, %f55, %f60;
	ld.const.u32 	%r4, [%rd3];
	setp.eq.s32 	%p16, %r4, -1;
	@%p16 bra 	$L__BB0_45;
	ld.const.u32 	%r5, [%rd3+4];
	setp.gt.s32 	%p17, %r4, 1;
	@%p17 bra 	$L__BB0_8;
	setp.eq.s32 	%p20, %r4, 0;
	@%p20 bra 	$L__BB0_11;
	setp.eq.s32 	%p21, %r4, 1;
	@%p21 bra 	$L__BB0_7;
	bra.uni 	$L__BB0_13;
$L__BB0_7:
	setp.lt.f32 	%p24, %f12, 0f358637BD;
	selp.f32 	%f66, 0f3F000000, %f13, %p24;
	fma.rn.f32 	%f88, %f41, %f66, %f6;
	mov.f32 	%f87, %f14;
	bra.uni 	$L__BB0_13;
$L__BB0_8:
	setp.eq.s32 	%p18, %r4, 2;
	@%p18 bra 	$L__BB0_12;
	setp.eq.s32 	%p19, %r4, 3;
	@%p19 bra 	$L__BB0_10;
	bra.uni 	$L__BB0_13;
$L__BB0_10:
	setp.lt.f32 	%p22, %f7, 0f358637BD;
	selp.f32 	%f62, 0f3F000000, %f8, %p22;
	fma.rn.f32 	%f88, %f41, %f62, %f6;
	mov.f32 	%f87, %f5;
	bra.uni 	$L__BB0_13;
$L__BB0_11:
	setp.lt.f32 	%p25, %f15, 0f358637BD;
	selp.f32 	%f67, 0f3F000000, %f16, %p25;
	fma.rn.f32 	%f87, %f41, %f67, %f5;
	mov.f32 	%f88, %f6;
	bra.uni 	$L__BB0_13;
$L__BB0_12:
	setp.lt.f32 	%p23, %f9, 0f358637BD;
	mov.f32 	%f63, 0f3F800000;
	sub.f32 	%f64, %f63, %f10;
	selp.f32 	%f65, 0f3F000000, %f64, %p23;
	fma.rn.f32 	%f87, %f41, %f65, %f5;
	mov.f32 	%f88, %f11;
$L__BB0_13:
	setp.gt.s32 	%p26, %r5, 1;
	@%p26 bra 	$L__BB0_17;
	setp.eq.s32 	%p29, %r5, 0;
	@%p29 bra 	$L__BB0_20;
	setp.eq.s32 	%p30, %r5, 1;
	@%p30 bra 	$L__BB0_16;
	bra.uni 	$L__BB0_22;
$L__BB0_16:
	setp.lt.f32 	%p33, %f12, 0f358637BD;
	selp.f32 	%f73, 0f3F000000, %f13, %p33;
	fma.rn.f32 	%f90, %f41, %f73, %f6;
	mov.f32 	%f89, %f14;
	bra.uni 	$L__BB0_22;
$L__BB0_17:
	setp.eq.s32 	%p27, %r5, 2;
	@%p27 bra 	$L__BB0_21;
	setp.eq.s32 	%p28, %r5, 3;
	@%p28 bra 	$L__BB0_19;
	bra.uni 	$L__BB0_22;
$L__BB0_19:
	setp.lt.f32 	%p31, %f7, 0f358637BD;
	selp.f32 	%f69, 0f3F000000, %f8, %p31;
	fma.rn.f32 	%f90, %f41, %f69, %f6;
	mov.f32 	%f89, %f5;
	bra.uni 	$L__BB0_22;
$L__BB0_20:
	setp.lt.f32 	%p34, %f15, 0f358637BD;
	selp.f32 	%f74, 0f3F000000, %f16, %p34;
	fma.rn.f32 	%f89, %f41, %f74, %f5;
	mov.f32 	%f90, %f6;
	bra.uni 	$L__BB0_22;
$L__BB0_21:
	setp.lt.f32 	%p32, %f9, 0f358637BD;
	mov.f32 	%f70, 0f3F800000;
	sub.f32 	%f71, %f70, %f10;
	selp.f32 	%f72, 0f3F000000, %f71, %p32;
	fma.rn.f32 	%f89, %f41, %f72, %f5;
	mov.f32 	%f90, %f11;
$L__BB0_22:
	atom.global.add.u32 	%r6, [%rd2], 1;
	setp.ge.s32 	%p35, %r6, %r11;
	@%p35 bra 	$L__BB0_24;
	mul.wide.s32 	%rd17, %r6, 32;
	add.s64 	%rd18, %rd1, %rd17;
	st.global.f32 	[%rd18], %f87;
	st.global.f32 	[%rd18+4], %f88;
	st.global.f32 	[%rd18+8], %f42;
	st.global.f32 	[%rd18+12], %f89;
	st.global.f32 	[%rd18+16], %f90;
	st.global.f32 	[%rd18+20], %f42;
	st.global.u32 	[%rd18+24], %r1;
	st.global.u32 	[%rd18+28], %r20;
$L__BB0_24:
	ld.const.u32 	%r7, [%rd3+8];
	setp.eq.s32 	%p36, %r7, -1;
	@%p36 bra 	$L__BB0_45;
	ld.const.u32 	%r8, [%rd3+12];
	setp.gt.s32 	%p37, %r7, 1;
	@%p37 bra 	$L__BB0_29;
	setp.eq.s32 	%p40, %r7, 0;
	@%p40 bra 	$L__BB0_33;
	setp.eq.s32 	%p41, %r7, 1;
	@%p41 bra 	$L__BB0_28;
	bra.uni 	$L__BB0_34;
$L__BB0_28:
	setp.lt.f32 	%p44, %f12, 0f358637BD;
	selp.f32 	%f79, 0f3F000000, %f13, %p44;
	fma.rn.f32 	%f88, %f41, %f79, %f6;
	mov.f32 	%f87, %f14;
	bra.uni 	$L__BB0_34;
$L__BB0_29:
	setp.eq.s32 	%p38, %r7, 2;
	@%p38 bra 	$L__BB0_32;
	setp.ne.s32 	%p39, %r7, 3;
	@%p39 bra 	$L__BB0_34;
	setp.lt.f32 	%p42, %f7, 0f358637BD;
	selp.f32 	%f75, 0f3F000000, %f8, %p42;
	fma.rn.f32 	%f88, %f41, %f75, %f6;
	mov.f32 	%f87, %f5;
	bra.uni 	$L__BB0_34;
$L__BB0_32:
	setp.lt.f32 	%p43, %f9, 0f358637BD;
	mov.f32 	%f76, 0f3F800000;
	sub.f32 	%f77, %f76, %f10;
	selp.f32 	%f78, 0f3F000000, %f77, %p43;
	fma.rn.f32 	%f87, %f41, %f78, %f5;
	mov.f32 	%f88, %f11;
	bra.uni 	$L__BB0_34;
$L__BB0_33:
	setp.lt.f32 	%p45, %f15, 0f358637BD;
	selp.f32 	%f80, 0f3F000000, %f16, %p45;
	fma.rn.f32 	%f87, %f41, %f80, %f5;
	mov.f32 	%f88, %f6;
$L__BB0_34:
	setp.gt.s32 	%p46, %r8, 1;
	@%p46 bra 	$L__BB0_38;
	setp.eq.s32 	%p49, %r8, 0;
	@%p49 bra 	$L__BB0_42;
	setp.eq.s32 	%p50, %r8, 1;
	@%p50 bra 	$L__BB0_37;
	bra.uni 	$L__BB0_43;
$L__BB0_37:
	setp.lt.f32 	%p53, %f12, 0f358637BD;
	selp.f32 	%f85, 0f3F000000, %f13, %p53;
	fma.rn.f32 	%f90, %f41, %f85, %f6;
	mov.f32 	%f89, %f14;
	bra.uni 	$L__BB0_43;
$L__BB0_38:
	setp.eq.s32 	%p47, %r8, 2;
	@%p47 bra 	$L__BB0_41;
	setp.ne.s32 	%p48, %r8, 3;
	@%p48 bra 	$L__BB0_43;
	setp.lt.f32 	%p51, %f7, 0f358637BD;
	selp.f32 	%f81, 0f3F000000, %f8, %p51;
	fma.rn.f32 	%f90, %f41, %f81, %f6;
	mov.f32 	%f89, %f5;
	bra.uni 	$L__BB0_43;
$L__BB0_41:
	setp.lt.f32 	%p52, %f9, 0f358637BD;
	mov.f32 	%f82, 0f3F800000;
	sub.f32 	%f83, %f82, %f10;
	selp.f32 	%f84, 0f3F000000, %f83, %p52;
	fma.rn.f32 	%f89, %f41, %f84, %f5;
	mov.f32 	%f90, %f11;
	bra.uni 	$L__BB0_43;
$L__BB0_42:
	setp.lt.f32 	%p54, %f15, 0f358637BD;
	selp.f32 	%f86, 0f3F000000, %f16, %p54;
	fma.rn.f32 	%f89, %f41, %f86, %f5;
	mov.f32 	%f90, %f6;
$L__BB0_43:
	atom.global.add.u32 	%r9, [%rd2], 1;
	setp.ge.s32 	%p55, %r9, %r11;
	@%p55 bra 	$L__BB0_45;
	mul.wide.s32 	%rd19, %r9, 32;
	add.s64 	%rd20, %rd1, %rd19;
	st.global.f32 	[%rd20], %f87;
	st.global.f32 	[%rd20+4], %f88;
	st.global.f32 	[%rd20+8], %f42;
	st.global.f32 	[%rd20+12], %f89;
	st.global.f32 	[%rd20+16], %f90;
	st.global.f32 	[%rd20+20], %f42;
	st.global.u32 	[%rd20+24], %r1;
	st.global.u32 	[%rd20+28], %r20;
$L__BB0_45:
	ret;

}
	// .globl	_ZN6oscean17output_generation3gpu4cuda18multiContourKernelEPKfPNS2_14ContourSegmentEPiiifS4_iffi
.visible .entry _ZN6oscean17output_generation3gpu4cuda18multiContourKernelEPKfPNS2_14ContourSegmentEPiiifS4_iffi(
	.param .u64 .ptr .align 1 _ZN6oscean17output_generation3gpu4cuda18multiContourKernelEPKfPNS2_14ContourSegmentEPiiifS4_iffi_param_0,
	.param .u64 .ptr .align 1 _ZN6oscean17output_generation3gpu4cuda18multiContourKernelEPKfPNS2_14ContourSegmentEPiiifS4_iffi_param_1,
	.param .u64 .ptr .align 1 _ZN6oscean17output_generation3gpu4cuda18multiContourKernelEPKfPNS2_14ContourSegmentEPiiifS4_iffi_param_2,
	.param .u32 _ZN6oscean17output_generation3gpu4cuda18multiContourKernelEPKfPNS2_14ContourSegmentEPiiifS4_iffi_param_3,
	.param .u32 _ZN6oscean17output_generation3gpu4cuda18multiContourKernelEPKfPNS2_14ContourSegmentEPiiifS4_iffi_param_4,
	.param .f32 _ZN6oscean17output_generation3gpu4cuda18multiContourKernelEPKfPNS2_14ContourSegmentEPiiifS4_iffi_param_5,
	.param .u64 .ptr .align 1 _ZN6oscean17output_generation3gpu4cuda18multiContourKernelEPKfPNS2_14ContourSegmentEPiiifS4_iffi_param_6,
	.param .u32 _ZN6oscean17output_generation3gpu4cuda18multiContourKernelEPKfPNS2_14ContourSegmentEPiiifS4_iffi_param_7,
	.param .f32 _ZN6oscean17output_generation3gpu4cuda18multiContourKernelEPKfPNS2_14ContourSegmentEPiiifS4_iffi_param_8,
	.param .f32 _ZN6oscean17output_generation3gpu4cuda18multiContourKernelEPKfPNS2_14ContourSegmentEPiiifS4_iffi_param_9,
	.param .u32 _ZN6oscean17output_generation3gpu4cuda18multiContourKernelEPKfPNS2_14ContourSegmentEPiiifS4_iffi_param_10
)
{
	.reg .pred 	%p<58>;
	.reg .b32 	%r<34>;
	.reg .b32 	%f<95>;
	.reg .b64 	%rd<34>;

	ld.param.u64 	%rd4, [_ZN6oscean17output_generation3gpu4cuda18multiContourKernelEPKfPNS2_14ContourSegmentEPiiifS4_iffi_param_0];
	ld.param.u64 	%rd6, [_ZN6oscean17output_generation3gpu4cuda18multiContourKernelEPKfPNS2_14ContourSegmentEPiiifS4_iffi_param_2];
	ld.param.u32 	%r11, [_ZN6oscean17output_generation3gpu4cuda18multiContourKernelEPKfPNS2_14ContourSegmentEPiiifS4_iffi_param_3];
	ld.param.u32 	%r13, [_ZN6oscean17output_generation3gpu4cuda18multiContourKernelEPKfPNS2_14ContourSegmentEPiiifS4_iffi_param_4];
	ld.param.f32 	%f42, [_ZN6oscean17output_generation3gpu4cuda18multiContourKernelEPKfPNS2_14ContourSegmentEPiiifS4_iffi_param_5];
	ld.param.u64 	%rd7, [_ZN6oscean17output_generation3gpu4cuda18multiContourKernelEPKfPNS2_14ContourSegmentEPiiifS4_iffi_param_6];
	ld.param.u32 	%r15, [_ZN6oscean17output_generation3gpu4cuda18multiContourKernelEPKfPNS2_14ContourSegmentEPiiifS4_iffi_param_7];
	ld.param.f32 	%f43, [_ZN6oscean17output_generation3gpu4cuda18multiContourKernelEPKfPNS2_14ContourSegmentEPiiifS4_iffi_param_8];
	ld.param.f32 	%f44, [_ZN6oscean17output_generation3gpu4cuda18multiContourKernelEPKfPNS2_14ContourSegmentEPiiifS4_iffi_param_9];
	ld.param.u32 	%r12, [_ZN6oscean17output_generation3gpu4cuda18multiContourKernelEPKfPNS2_14ContourSegmentEPiiifS4_iffi_param_10];
	mov.u32 	%r16, %ctaid.x;
	mov.u32 	%r17, %ntid.x;
	mov.u32 	%r18, %tid.x;
	mad.lo.s32 	%r1, %r16, %r17, %r18;
	mov.u32 	%r19, %ctaid.y;
	mov.u32 	%r20, %ntid.y;
	mov.u32 	%r21, %tid.y;
	mad.lo.s32 	%r22, %r19, %r20, %r21;
	mov.u32 	%r3, %ctaid.z;
	add.s32 	%r23, %r11, -1;
	setp.ge.s32 	%p1, %r1, %r23;
	add.s32 	%r24, %r13, -1;
	setp.ge.s32 	%p2, %r22, %r24;
	or.pred  	%p3, %p1, %p2;
	setp.ge.s32 	%p4, %r3, %r15;
	or.pred  	%p5, %p3, %p4;
	@%p5 bra 	$L__BB1_45;
	cvta.to.global.u64 	%rd8, %rd7;
	cvta.to.global.u64 	%rd9, %rd4;
	cvta.to.global.u64 	%rd10, %rd6;
	mul.wide.u32 	%rd11, %r3, 4;
	add.s64 	%rd12, %rd8, %rd11;
	ld.global.f32 	%f1, [%rd12];
	add.s64 	%rd1, %rd10, %rd11;
	mul.lo.s32 	%r25, %r12, %r3;
	cvt.s64.s32 	%rd2, %r25;
	mad.lo.s32 	%r26, %r11, %r22, %r1;
	mul.wide.s32 	%rd13, %r26, 4;
	add.s64 	%rd14, %rd9, %rd13;
	ld.global.f32 	%f2, [%rd14];
	ld.global.f32 	%f3, [%rd14+4];
	mul.wide.s32 	%rd15, %r11, 4;
	add.s64 	%rd16, %rd14, %rd15;
	ld.global.f32 	%f4, [%rd16+4];
	ld.global.f32 	%f5, [%rd16];
	abs.f32 	%f45, %f2;
	setp.nan.f32 	%p6, %f45, %f45;
	abs.f32 	%f46, %f3;
	setp.nan.f32 	%p7, %f46, %f46;
	or.pred  	%p8, %p6, %p7;
	abs.f32 	%f48, %f4;
	setp.nan.f32 	%p9, %f48, %f48;
	or.pred  	%p10, %p8, %p9;
	abs.f32 	%f50, %f5;
	setp.nan.f32 	%p11, %f50, %f50;
	or.pred  	%p12, %p10, %p11;
	@%p12 bra 	$L__BB1_45;
	setp.ge.f32 	%p13, %f2, %f1;
	selp.u32 	%r27, 1, 0, %p13;
	setp.ge.f32 	%p14, %f3, %f1;
	or.b32  	%r28, %r27, 2;
	selp.b32 	%r29, %r28, %r27, %p14;
	setp.ge.f32 	%p15, %f4, %f1;
	or.b32  	%r30, %r29, 4;
	selp.b32 	%r31, %r30, %r29, %p15;
	setp.ge.f32 	%p16, %f5, %f1;
	or.b32  	%r32, %r31, 8;
	selp.b32 	%r4, %r32, %r31, %p16;
	mul.wide.u32 	%rd17, %r4, 4;
	mov.u64 	%rd18, _ZN6oscean17output_generation3gpu4cuda9edgeTableE;
	add.s64 	%rd19, %rd18, %rd17;
	ld.const.u32 	%r33, [%rd19];
	setp.eq.s32 	%p17, %r33, 0;
	@%p17 bra 	$L__BB1_45;
	cvt.rn.f32.s32 	%f52, %r1;
	fma.rn.f32 	%f6, %f42, %f52, %f43;
	cvt.rn.f32.u32 	%f53, %r22;
	fma.rn.f32 	%f7, %f42, %f53, %f44;
	mul.wide.u32 	%rd20, %r4, 16;
	mov.u64 	%rd21, _ZN6oscean17output_generation3gpu4cuda9lineTableE;
	add.s64 	%rd3, %rd21, %rd20;
	sub.f32 	%f54, %f5, %f2;
	abs.f32 	%f8, %f54;
	sub.f32 	%f55, %f1, %f2;
	div.rn.f32 	%f9, %f55, %f54;
	sub.f32 	%f56, %f4, %f5;
	abs.f32 	%f10, %f56;
	sub.f32 	%f57, %f1, %f5;
	div.rn.f32 	%f11, %f57, %f56;
	add.f32 	%f12, %f42, %f7;
	sub.f32 	%f58, %f4, %f3;
	abs.f32 	%f13, %f58;
	sub.f32 	%f59, %f1, %f3;
	div.rn.f32 	%f14, %f59, %f58;
	add.f32 	%f15, %f42, %f6;
	sub.f32 	%f60, %f3, %f2;
	abs.f32 	%f16, %f60;
	div.rn.f32 	%f17, %f55, %f60;
	ld.const.u32 	%r5, [%rd3];
	setp.eq.s32 	%p18, %r5, -1;
	@%p18 bra 	$L__BB1_45;
	ld.const.u32 	%r6, [%rd3+4];
	setp.gt.s32 	%p19, %r5, 1;
	@%p19 bra 	$L__BB1_8;
	setp.eq.s32 	%p22, %r5, 0;
	@%p22 bra 	$L__BB1_11;
	setp.eq.s32 	%p23, %r5, 1;
	@%p23 bra 	$L__BB1_7;
	bra.uni 	$L__BB1_13;
$L__BB1_7:
	setp.lt.f32 	%p26, %f13, 0f358637BD;
	selp.f32 	%f66, 0f3F000000, %f14, %p26;
	fma.rn.f32 	%f88, %f42, %f66, %f7;
	mov.f32 	%f87, %f15;
	bra.uni 	$L__BB1_13;
$L__BB1_8:
	setp.eq.s32 	%p20, %r5, 2;
	@%p20 bra 	$L__BB1_12;
	setp.eq.s32 	%p21, %r5, 3;
	@%p21 bra 	$L__BB1_10;
	bra.uni 	$L__BB1_13;
$L__BB1_10:
	setp.lt.f32 	%p24, %f8, 0f358637BD;
	selp.f32 	%f62, 0f3F000000, %f9, %p24;
	fma.rn.f32 	%f88, %f42, %f62, %f7;
	mov.f32 	%f87, %f6;
	bra.uni 	$L__BB1_13;
$L__BB1_11:
	setp.lt.f32 	%p27, %f16, 0f358637BD;
	selp.f32 	%f67, 0f3F000000, %f17, %p27;
	fma.rn.f32 	%f87, %f42, %f67, %f6;
	mov.f32 	%f88, %f7;
	bra.uni 	$L__BB1_13;
$L__BB1_12:
	setp.lt.f32 	%p25, %f10, 0f358637BD;
	mov.f32 	%f63, 0f3F800000;
	sub.f32 	%f64, %f63, %f11;
	selp.f32 	%f65, 0f3F000000, %f64, %p25;
	fma.rn.f32 	%f87, %f42, %f65, %f6;
	mov.f32 	%f88, %f12;
$L__BB1_13:
	setp.gt.s32 	%p28, %r6, 1;
	@%p28 bra 	$L__BB1_17;
	setp.eq.s32 	%p31, %r6, 0;
	@%p31 bra 	$L__BB1_20;
	setp.eq.s32 	%p32, %r6, 1;
	@%p32 bra 	$L__BB1_16;
	bra.uni 	$L__BB1_22;
$L__BB1_16:
	setp.lt.f32 	%p35, %f13, 0f358637BD;
	selp.f32 	%f73, 0f3F000000, %f14, %p35;
	fma.rn.f32 	%f90, %f42, %f73, %f7;
	mov.f32 	%f89, %f15;
	bra.uni 	$L__BB1_22;
$L__BB1_17:
	setp.eq.s32 	%p29, %r6, 2;
	@%p29 bra 	$L__BB1_21;
	setp.eq.s32 	%p30, %r6, 3;
	@%p30 bra 	$L__BB1_19;
	bra.uni 	$L__BB1_22;
$L__BB1_19:
	setp.lt.f32 	%p33, %f8, 0f358637BD;
	selp.f32 	%f69, 0f3F000000, %f9, %p33;
	fma.rn.f32 	%f90, %f42, %f69, %f7;
	mov.f32 	%f89, %f6;
	bra.uni 	$L__BB1_22;
$L__BB1_20:
	setp.lt.f32 	%p36, %f16, 0f358637BD;
	selp.f32 	%f74, 0f3F000000, %f17, %p36;
	fma.rn.f32 	%f89, %f42, %f74, %f6;
	mov.f32 	%f90, %f7;
	bra.uni 	$L__BB1_22;
$L__BB1_21:
	setp.lt.f32 	%p34, %f10, 0f358637BD;
	mov.f32 	%f70, 0f3F800000;
	sub.f32 	%f71, %f70, %f11;
	selp.f32 	%f72, 0f3F000000, %f71, %p34;
	fma.rn.f32 	%f89, %f42, %f72, %f6;
	mov.f32 	%f90, %f12;
$L__BB1_22:
	atom.global.add.u32 	%r7, [%rd1], 1;
	setp.ge.s32 	%p37, %r7, %r12;
	@%p37 bra 	$L__BB1_24;
	ld.param.u64 	%rd32, [_ZN6oscean17output_generation3gpu4cuda18multiContourKernelEPKfPNS2_14ContourSegmentEPiiifS4_iffi_param_1];
	cvt.s64.s32 	%rd22, %r7;
	add.s64 	%rd23, %rd22, %rd2;
	cvta.to.global.u64 	%rd24, %rd32;
	shl.b64 	%rd25, %rd23, 5;
	add.s64 	%rd26, %rd24, %rd25;
	st.global.f32 	[%rd26], %f87;
	st.global.f32 	[%rd26+4], %f88;
	st.global.f32 	[%rd26+8], %f1;
	st.global.f32 	[%rd26+12], %f89;
	st.global.f32 	[%rd26+16], %f90;
	st.global.f32 	[%rd26+20], %f1;
	st.global.u32 	[%rd26+24], %r1;
	st.global.u32 	[%rd26+28], %r22;
$L__BB1_24:
	ld.const.u32 	%r8, [%rd3+8];
	setp.eq.s32 	%p38, %r8, -1;
	@%p38 bra 	$L__BB1_45;
	ld.const.u32 	%r9, [%rd3+12];
	setp.gt.s32 	%p39, %r8, 1;
	@%p39 bra 	$L__BB1_29;
	setp.eq.s32 	%p42, %r8, 0;
	@%p42 bra 	$L__BB1_33;
	setp.eq.s32 	%p43, %r8, 1;
	@%p43 bra 	$L__BB1_28;
	bra.uni 	$L__BB1_34;
$L__BB1_28:
	setp.lt.f32 	%p46, %f13, 0f358637BD;
	selp.f32 	%f79, 0f3F000000, %f14, %p46;
	fma.rn.f32 	%f88, %f42, %f79, %f7;
	mov.f32 	%f87, %f15;
	bra.uni 	$L__BB1_34;
$L__BB1_29:
	setp.eq.s32 	%p40, %r8, 2;
	@%p40 bra 	$L__BB1_32;
	setp.ne.s32 	%p41, %r8, 3;
	@%p41 bra 	$L__BB1_34;
	setp.lt.f32 	%p44, %f8, 0f358637BD;
	selp.f32 	%f75, 0f3F000000, %f9, %p44;
	fma.rn.f32 	%f88, %f42, %f75, %f7;
	mov.f32 	%f87, %f6;
	bra.uni 	$L__BB1_34;
$L__BB1_32:
	setp.lt.f32 	%p45, %f10, 0f358637BD;
	mov.f32 	%f76, 0f3F800000;
	sub.f32 	%f77, %f76, %f11;
	selp.f32 	%f78, 0f3F000000, %f77, %p45;
	fma.rn.f32 	%f87, %f42, %f78, %f6;
	mov.f32 	%f88, %f12;
	bra.uni 	$L__BB1_34;
$L__BB1_33:
	setp.lt.f32 	%p47, %f16, 0f358637BD;
	selp.f32 	%f80, 0f3F000000, %f17, %p47;
	fma.rn.f32 	%f87, %f42, %f80, %f6;
	mov.f32 	%f88, %f7;
$L__BB1_34:
	setp.gt.s32 	%p48, %r9, 1;
	@%p48 bra 	$L__BB1_38;
	setp.eq.s32 	%p51, %r9, 0;
	@%p51 bra 	$L__BB1_42;
	setp.eq.s32 	%p52, %r9, 1;
	@%p52 bra 	$L__BB1_37;
	bra.uni 	$L__BB1_43;
$L__BB1_37:
	setp.lt.f32 	%p55, %f13, 0f358637BD;
	selp.f32 	%f85, 0f3F000000, %f14, %p55;
	fma.rn.f32 	%f90, %f42, %f85, %f7;
	mov.f32 	%f89, %f15;
	bra.uni 	$L__BB1_43;
$L__BB1_38:
	setp.eq.s32 	%p49, %r9, 2;
	@%p49 bra 	$L__BB1_41;
	setp.ne.s32 	%p50, %r9, 3;
	@%p50 bra 	$L__BB1_43;
	setp.lt.f32 	%p53, %f8, 0f358637BD;
	selp.f32 	%f81, 0f3F000000, %f9, %p53;
	fma.rn.f32 	%f90, %f42, %f81, %f7;
	mov.f32 	%f89, %f6;
	bra.uni 	$L__BB1_43;
$L__BB1_41:
	setp.lt.f32 	%p54, %f10, 0f358637BD;
	mov.f32 	%f82, 0f3F800000;
	sub.f32 	%f83, %f82, %f11;
	selp.f32 	%f84, 0f3F000000, %f83, %p54;
	fma.rn.f32 	%f89, %f42, %f84, %f6;
	mov.f32 	%f90, %f12;
	bra.uni 	$L__BB1_43;
$L__BB1_42:
	setp.lt.f32 	%p56, %f16, 0f358637BD;
	selp.f32 	%f86, 0f3F000000, %f17, %p56;
	fma.rn.f32 	%f89, %f42, %f86, %f6;
	mov.f32 	%f90, %f7;
$L__BB1_43:
	atom.global.add.u32 	%r10, [%rd1], 1;
	setp.ge.s32 	%p57, %r10, %r12;
	@%p57 bra 	$L__BB1_45;
	ld.param.u64 	%rd33, [_ZN6oscean17output_generation3gpu4cuda18multiContourKernelEPKfPNS2_14ContourSegmentEPiiifS4_iffi_param_1];
	cvt.s64.s32 	%rd27, %r10;
	add.s64 	%rd28, %rd27, %rd2;
	cvta.to.global.u64 	%rd29, %rd33;
	shl.b64 	%rd30, %rd28, 5;
	add.s64 	%rd31, %rd29, %rd30;
	st.global.f32 	[%rd31], %f87;
	st.global.f32 	[%rd31+4], %f88;
	st.global.f32 	[%rd31+8], %f1;
	st.global.f32 	[%rd31+12], %f89;
	st.global.f32 	[%rd31+16], %f90;
	st.global.f32 	[%rd31+20], %f1;
	st.global.u32 	[%rd31+24], %r1;
	st.global.u32 	[%rd31+28], %r22;
$L__BB1_45:
	ret;

}
	// .globl	_ZN6oscean17output_generation3gpu4cuda19smoothContourKernelEPKNS2_14ContourSegmentEPS3_if
.visible .entry _ZN6oscean17output_generation3gpu4cuda19smoothContourKernelEPKNS2_14ContourSegmentEPS3_if(
	.param .u64 .ptr .align 1 _ZN6oscean17output_generation3gpu4cuda19smoothContourKernelEPKNS2_14ContourSegmentEPS3_if_param_0,
	.param .u64 .ptr .align 1 _ZN6oscean17output_generation3gpu4cuda19smoothContourKernelEPKNS2_14ContourSegmentEPS3_if_param_1,
	.param .u32 _ZN6oscean17output_generation3gpu4cuda19smoothContourKernelEPKNS2_14ContourSegmentEPS3_if_param_2,
	.param .f32 _ZN6oscean17output_generation3gpu4cuda19smoothContourKernelEPKNS2_14ContourSegmentEPS3_if_param_3
)
{
	.reg .pred 	%p<2>;
	.reg .b32 	%r<8>;
	.reg .b32 	%f<22>;
	.reg .b64 	%rd<8>;

	ld.param.u64 	%rd1, [_ZN6oscean17output_generation3gpu4cuda19smoothContourKernelEPKNS2_14ContourSegmentEPS3_if_param_0];
	ld.param.u64 	%rd2, [_ZN6oscean17output_generation3gpu4cuda19smoothContourKernelEPKNS2_14ContourSegmentEPS3_if_param_1];
	ld.param.u32 	%r2, [_ZN6oscean17output_generation3gpu4cuda19smoothContourKernelEPKNS2_14ContourSegmentEPS3_if_param_2];
	ld.param.f32 	%f1, [_ZN6oscean17output_generation3gpu4cuda19smoothContourKernelEPKNS2_14ContourSegmentEPS3_if_param_3];
	mov.u32 	%r3, %ctaid.x;
	mov.u32 	%r4, %ntid.x;
	mov.u32 	%r5, %tid.x;
	mad.lo.s32 	%r1, %r3, %r4, %r5;
	setp.ge.s32 	%p1, %r1, %r2;
	@%p1 bra 	$L__BB2_2;
	cvta.to.global.u64 	%rd3, %rd1;
	cvta.to.global.u64 	%rd4, %rd2;
	mul.wide.s32 	%rd5, %r1, 32;
	add.s64 	%rd6, %rd3, %rd5;
	add.s64 	%rd7, %rd4, %rd5;
	mov.f32 	%f2, 0f3F800000;
	sub.f32 	%f3, %f2, %f1;
	ld.global.f32 	%f4, [%rd6];
	ld.global.f32 	%f5, [%rd6+12];
	mul.f32 	%f6, %f1, %f5;
	fma.rn.f32 	%f7, %f3, %f4, %f6;
	st.global.f32 	[%rd7], %f7;
	ld.global.f32 	%f8, [%rd6+4];
	ld.global.f32 	%f9, [%rd6+16];
	mul.f32 	%f10, %f1, %f9;
	fma.rn.f32 	%f11, %f3, %f8, %f10;
	st.global.f32 	[%rd7+4], %f11;
	ld.global.f32 	%f12, [%rd6+8];
	st.global.f32 	[%rd7+8], %f12;
	ld.global.f32 	%f13, [%rd6];
	ld.global.f32 	%f14, [%rd6+12];
	mul.f32 	%f15, %f3, %f14;
	fma.rn.f32 	%f16, %f1, %f13, %f15;
	st.global.f32 	[%rd7+12], %f16;
	ld.global.f32 	%f17, [%rd6+4];
	ld.global.f32 	%f18, [%rd6+16];
	mul.f32 	%f19, %f3, %f18;
	fma.rn.f32 	%f20, %f1, %f17, %f19;
	st.global.f32 	[%rd7+16], %f20;
	ld.global.f32 	%f21, [%rd6+20];
	st.global.f32 	[%rd7+20], %f21;
	ld.global.u32 	%r6, [%rd6+24];
	st.global.u32 	[%rd7+24], %r6;
	ld.global.u32 	%r7, [%rd6+28];
	st.global.u32 	[%rd7+28], %r7;
$L__BB2_2:
	ret;

}
	// .globl	_ZN6oscean17output_generation3gpu4cuda23convertSegmentsToPointsEPKNS2_14ContourSegmentEPfi
.visible .entry _ZN6oscean17output_generation3gpu4cuda23convertSegmentsToPointsEPKNS2_14ContourSegmentEPfi(
	.param .u64 .ptr .align 1 _ZN6oscean17output_generation3gpu4cuda23convertSegmentsToPointsEPKNS2_14ContourSegmentEPfi_param_0,
	.param .u64 .ptr .align 1 _ZN6oscean17output_generation3gpu4cuda23convertSegmentsToPointsEPKNS2_14ContourSegmentEPfi_param_1,
	.param .u32 _ZN6oscean17output_generation3gpu4cuda23convertSegmentsToPointsEPKNS2_14ContourSegmentEPfi_param_2
)
{
	.reg .pred 	%p<2>;
	.reg .b32 	%r<7>;
	.reg .b32 	%f<7>;
	.reg .b64 	%rd<9>;

	ld.param.u64 	%rd1, [_ZN6oscean17output_generation3gpu4cuda23convertSegmentsToPointsEPKNS2_14ContourSegmentEPfi_param_0];
	ld.param.u64 	%rd2, [_ZN6oscean17output_generation3gpu4cuda23convertSegmentsToPointsEPKNS2_14ContourSegmentEPfi_param_1];
	ld.param.u32 	%r2, [_ZN6oscean17output_generation3gpu4cuda23convertSegmentsToPointsEPKNS2_14ContourSegmentEPfi_param_2];
	mov.u32 	%r3, %ctaid.x;
	mov.u32 	%r4, %ntid.x;
	mov.u32 	%r5, %tid.x;
	mad.lo.s32 	%r1, %r3, %r4, %r5;
	setp.ge.s32 	%p1, %r1, %r2;
	@%p1 bra 	$L__BB3_2;
	cvta.to.global.u64 	%rd3, %rd1;
	cvta.to.global.u64 	%rd4, %rd2;
	mul.wide.s32 	%rd5, %r1, 32;
	add.s64 	%rd6, %rd3, %rd5;
	mul.lo.s32 	%r6, %r1, 6;
	ld.global.f32 	%f1, [%rd6];
	mul.wide.s32 	%rd7, %r6, 4;
	add.s64 	%rd8, %rd4, %rd7;
	st.global.f32 	[%rd8], %f1;
	ld.global.f32 	%f2, [%rd6+4];
	st.global.f32 	[%rd8+4], %f2;
	ld.global.f32 	%f3, [%rd6+8];
	st.global.f32 	[%rd8+8], %f3;
	ld.global.f32 	%f4, [%rd6+12];
	st.global.f32 	[%rd8+12], %f4;
	ld.global.f32 	%f5, [%rd6+16];
	st.global.f32 	[%rd8+16], %f5;
	ld.global.f32 	%f6, [%rd6+20];
	st.global.f32 	[%rd8+20], %f6;
$L__BB3_2:
	ret;

}


// ===== COMPILED SASS (sm_100) =====

	.target	sm_100

	.elftype	@"ET_EXEC"


//--------------------- .note.nv.tkinfo           --------------------------
	.section	.note.nv.tkinfo,"",@"SHT_NOTE"
	.sectionflags	@"SHF_NOTE_NV_TKINFO"
	.tkinfo
        /*0018*/ 	.word	0x00000002
        /*0030*/ 	.string	""
        /*0030*/ 	.string	"ptxas"
        /*0030*/ 	.string	"Cuda compilation tools, release 13.0, V13.0.88"
        /*0030*/ 	.string	"Build cuda_13.0.r13.0/compiler.36424714_0"
        /*0030*/ 	.string	"-arch sm_100 -m 64 "



//--------------------- .note.nv.cuinfo           --------------------------
	.section	.note.nv.cuinfo,"",@"SHT_NOTE"
	.sectionflags	@"SHF_NOTE_NV_CUINFO"
        /*0018*/ 	.short	0x0002
        /*001a*/ 	.short	0x0064
        /*001c*/ 	.short	0x0082
	.zero		2


//--------------------- .nv.info                  --------------------------
	.section	.nv.info,"",@"SHT_CUDA_INFO"
	.align	4


	//----- nvinfo : EIATTR_REGCOUNT
	.align		4
        /*0000*/ 	.byte	0x04, 0x2f
        /*0002*/ 	.short	(.L_3 - .L_2)
	.align		4
.L_2:
        /*0004*/ 	.word	index@(_ZN6oscean17output_generation3gpu4cuda21marchingSquaresKernelEPKfPNS2_14ContourSegmentEPiiiffffi)
        /*0008*/ 	.word	0x00000020


	//----- nvinfo : EIATTR_FRAME_SIZE
	.align		4
.L_3:
        /*000c*/ 	.byte	0x04, 0x11
        /*000e*/ 	.short	(.L_5 - .L_4)
	.align		4
.L_4:
        /*0010*/ 	.word	index@($__internal_1_$__cuda_sm3x_div_rn_noftz_f32_slowpath)
        /*0014*/ 	.word	0x00000000


	//----- nvinfo : EIATTR_FRAME_SIZE
	.align		4
.L_5:
        /*0018*/ 	.byte	0x04, 0x11
        /*001a*/ 	.short	(.L_7 - .L_6)
	.align		4
.L_6:
        /*001c*/ 	.word	index@(_ZN6oscean17output_generation3gpu4cuda21marchingSquaresKernelEPKfPNS2_14ContourSegmentEPiiiffffi)
        /*0020*/ 	.word	0x00000000


	//----- nvinfo : EIATTR_REGCOUNT
	.align		4
.L_7:
        /*0024*/ 	.byte	0x04, 0x2f
        /*0026*/ 	.short	(.L_9 - .L_8)
	.align		4
.L_8:
        /*0028*/ 	.word	index@(_ZN6oscean17output_generation3gpu4cuda18multiContourKernelEPKfPNS2_14ContourSegmentEPiiifS4_iffi)
        /*002c*/ 	.word	0x00000020


	//----- nvinfo : EIATTR_FRAME_SIZE
	.align		4
.L_9:
        /*0030*/ 	.byte	0x04, 0x11
        /*0032*/ 	.short	(.L_11 - .L_10)
	.align		4
.L_10:
        /*0034*/ 	.word	index@($__internal_0_$__cuda_sm3x_div_rn_noftz_f32_slowpath)
        /*0038*/ 	.word	0x00000000


	//----- nvinfo : EIATTR_FRAME_SIZE
	.align		4
.L_11:
        /*003c*/ 	.byte	0x04, 0x11
        /*003e*/ 	.short	(.L_13 - .L_12)
	.align		4
.L_12:
        /*0040*/ 	.word	index@(_ZN6oscean17output_generation3gpu4cuda18multiContourKernelEPKfPNS2_14ContourSegmentEPiiifS4_iffi)
        /*0044*/ 	.word	0x00000000


	//----- nvinfo : EIATTR_REGCOUNT
	.align		4
.L_13:
        /*0048*/ 	.byte	0x04, 0x2f
        /*004a*/ 	.short	(.L_15 - .L_14)
	.align		4
.L_14:
        /*004c*/ 	.word	index@(_ZN6oscean17output_generation3gpu4cuda19smoothContourKernelEPKNS2_14ContourSegmentEPS3_if)
        /*0050*/ 	.word	0x00000012


	//----- nvinfo : EIATTR_FRAME_SIZE
	.align		4
.L_15:
        /*0054*/ 	.byte	0x04, 0x11
        /*0056*/ 	.short	(.L_17 - .L_16)
	.align		4
.L_16:
        /*0058*/ 	.word	index@(_ZN6oscean17output_generation3gpu4cuda19smoothContourKernelEPKNS2_14ContourSegmentEPS3_if)
        /*005c*/ 	.word	0x00000000


	//----- nvinfo : EIATTR_REGCOUNT
	.align		4
.L_17:
        /*0060*/ 	.byte	0x04, 0x2f
        /*0062*/ 	.short	(.L_19 - .L_18)
	.align		4
.L_18:
        /*0064*/ 	.word	index@(_ZN6oscean17output_generation3gpu4cuda23convertSegmentsToPointsEPKNS2_14ContourSegmentEPfi)
        /*0068*/ 	.word	0x00000014


	//----- nvinfo : EIATTR_FRAME_SIZE
	.align		4
.L_19:
        /*006c*/ 	.byte	0x04, 0x11
        /*006e*/ 	.short	(.L_21 - .L_20)
	.align		4
.L_20:
        /*0070*/ 	.word	index@(_ZN6oscean17output_generation3gpu4cuda23convertSegmentsToPointsEPKNS2_14ContourSegmentEPfi)
        /*0074*/ 	.word	0x00000000


	//----- nvinfo : EIATTR_MIN_STACK_SIZE
	.align		4
.L_21:
        /*0078*/ 	.byte	0x04, 0x12
        /*007a*/ 	.short	(.L_23 - .L_22)
	.align		4
.L_22:
        /*007c*/ 	.word	index@(_ZN6oscean17output_generation3gpu4cuda23convertSegmentsToPointsEPKNS2_14ContourSegmentEPfi)
        /*0080*/ 	.word	0x00000000


	//----- nvinfo : EIATTR_MIN_STACK_SIZE
	.align		4
.L_23:
        /*0084*/ 	.byte	0x04, 0x12
        /*0086*/ 	.short	(.L_25 - .L_24)
	.align		4
.L_24:
        /*0088*/ 	.word	index@(_ZN6oscean17output_generation3gpu4cuda19smoothContourKernelEPKNS2_14ContourSegmentEPS3_if)
        /*008c*/ 	.word	0x00000000


	//----- nvinfo : EIATTR_MIN_STACK_SIZE
	.align		4
.L_25:
        /*0090*/ 	.byte	0x04, 0x12
        /*0092*/ 	.short	(.L_27 - .L_26)
	.align		4
.L_26:
        /*0094*/ 	.word	index@(_ZN6oscean17output_generation3gpu4cuda18multiContourKernelEPKfPNS2_14ContourSegmentEPiiifS4_iffi)
        /*0098*/ 	.word	0x00000000


	//----- nvinfo : EIATTR_MIN_STACK_SIZE
	.align		4
.L_27:
        /*009c*/ 	.byte	0x04, 0x12
        /*009e*/ 	.short	(.L_29 - .L_28)
	.align		4
.L_28:
        /*00a0*/ 	.word	index@(_ZN6oscean17output_generation3gpu4cuda21marchingSquaresKernelEPKfPNS2_14ContourSegmentEPiiiffffi)
        /*00a4*/ 	.word	0x00000000
.L_29:


//--------------------- .nv.compat                --------------------------
	.section	.nv.compat,"",@"SHT_CUDA_COMPAT_INFO"
	.align	4
        /*0000*/ 	.byte	0x02, 0x09, 0x00, 0x00, 0x02, 0x02, 0x01, 0x00, 0x02, 0x05, 0x05, 0x00, 0x03, 0x07, 0x01, 0x01
        /*0010*/ 	.byte	0x02, 0x03, 0x00, 0x00, 0x02, 0x06, 0x01, 0x00, 0x04, 0x0b, 0x08, 0x00, 0x01, 0x00, 0x00, 0x00
        /*0020*/ 	.byte	0x00, 0x00, 0x00, 0x00


//--------------------- .nv.info._ZN6oscean17output_generation3gpu4cuda23convertSegmentsToPointsEPKNS2_14ContourSegmentEPfi --------------------------
	.section	.nv.info._ZN6oscean17output_generation3gpu4cuda23convertSegmentsToPointsEPKNS2_14ContourSegmentEPfi,"",@"SHT_CUDA_INFO"
	.sectionflags	@""
	.align	4


	//----- nvinfo : EIATTR_CUDA_API_VERSION
	.align		4
        /*0000*/ 	.byte	0x04, 0x37
        /*0002*/ 	.short	(.L_31 - .L_30)
.L_30:
        /*0004*/ 	.word	0x00000082


	//----- nvinfo : EIATTR_KPARAM_INFO
	.align		4
.L_31:
        /*0008*/ 	.byte	0x04, 0x17
        /*000a*/ 	.short	(.L_33 - .L_32)
.L_32:
        /*000c*/ 	.word	0x00000000
        /*0010*/ 	.short	0x0002
        /*0012*/ 	.short	0x0010
        /*0014*/ 	.byte	0x00, 0xf0, 0x11, 0x00


	//----- nvinfo : EIATTR_KPARAM_INFO
	.align		4
.L_33:
        /*0018*/ 	.byte	0x04, 0x17
        /*001a*/ 	.short	(.L_35 - .L_34)
.L_34:
        /*001c*/ 	.word	0x00000000
        /*0020*/ 	.short	0x0001
        /*0022*/ 	.short	0x0008
        /*0024*/ 	.byte	0x00, 0xf5, 0x21, 0x00


	//----- nvinfo : EIATTR_KPARAM_INFO
	.align		4
.L_35:
        /*0028*/ 	.byte	0x04, 0x17
        /*002a*/ 	.short	(.L_37 - .L_36)
.L_36:
        /*002c*/ 	.word	0x00000000
        /*0030*/ 	.short	0x0000
        /*0032*/ 	.short	0x0000
        /*0034*/ 	.byte	0x00, 0xf5, 0x21, 0x00


	//----- nvinfo : EIATTR_SPARSE_MMA_MASK
	.align		4
.L_37:
        /*0038*/ 	.byte	0x03, 0x50
        /*003a*/ 	.short	0x0000


	//----- nvinfo : EIATTR_MAXREG_COUNT
	.align		4
        /*003c*/ 	.byte	0x03, 0x1b
        /*003e*/ 	.short	0x00ff


	//----- nvinfo : EIATTR_MERCURY_ISA_VERSION
	.align		4
        /*0040*/ 	.byte	0x03, 0x5f
        /*0042*/ 	.short	0x0101


	//----- nvinfo : EIATTR_VRC_CTA_INIT_COUNT
	.align		4
        /*0044*/ 	.byte	0x02, 0x4a
	.zero		1
	.zero		1


	//----- nvinfo : EIATTR_EXIT_INSTR_OFFSETS
	.align		4
        /*0048*/ 	.byte	0x04, 0x1c
        /*004a*/ 	.short	(.L_39 - .L_38)


	//   ....[0]....
.L_38:
        /*004c*/ 	.word	0x00000070


	//   ....[1]....
        /*0050*/ 	.word	0x000001a0


	//----- nvinfo : EIATTR_CBANK_PARAM_SIZE
	.align		4
.L_39:
        /*0054*/ 	.byte	0x03, 0x19
        /*0056*/ 	.short	0x0014


	//----- nvinfo : EIATTR_PARAM_CBANK
	.align		4
        /*0058*/ 	.byte	0x04, 0x0a
        /*005a*/ 	.short	(.L_41 - .L_40)
	.align		4
.L_40:
        /*005c*/ 	.word	index@(.nv.constant0._ZN6oscean17output_generation3gpu4cuda23convertSegmentsToPointsEPKNS2_14ContourSegmentEPfi)
        /*0060*/ 	.short	0x0380
        /*0062*/ 	.short	0x0014


	//----- nvinfo : EIATTR_SW_WAR
	.align		4
.L_41:
        /*0064*/ 	.byte	0x04, 0x36
        /*0066*/ 	.short	(.L_43 - .L_42)
.L_42:
        /*0068*/ 	.word	0x00000008
.L_43:


//--------------------- .nv.info._ZN6oscean17output_generation3gpu4cuda19smoothContourKernelEPKNS2_14ContourSegmentEPS3_if --------------------------
	.section	.nv.info._ZN6oscean17output_generation3gpu4cuda19smoothContourKernelEPKNS2_14ContourSegmentEPS3_if,"",@"SHT_CUDA_INFO"
	.sectionflags	@""
	.align	4


	//----- nvinfo : EIATTR_CUDA_API_VERSION
	.align		4
        /*0000*/ 	.byte	0x04, 0x37
        /*0002*/ 	.short	(.L_45 - .L_44)
.L_44:
        /*0004*/ 	.word	0x00000082


	//----- nvinfo : EIATTR_KPARAM_INFO
	.align		4
.L_45:
        /*0008*/ 	.byte	0x04, 0x17
        /*000a*/ 	.short	(.L_47 - .L_46)
.L_46:
        /*000c*/ 	.word	0x00000000
        /*0010*/ 	.short	0x0003
        /*0012*/ 	.short	0x0014
        /*0014*/ 	.byte	0x00, 0xf0, 0x11, 0x00


	//----- nvinfo : EIATTR_KPARAM_INFO
	.align		4
.L_47:
        /*0018*/ 	.byte	0x04, 0x17
        /*001a*/ 	.short	(.L_49 - .L_48)
.L_48:
        /*001c*/ 	.word	0x00000000
        /*0020*/ 	.short	0x0002
        /*0022*/ 	.short	0x0010
        /*0024*/ 	.byte	0x00, 0xf0, 0x11, 0x00


	//----- nvinfo : EIATTR_KPARAM_INFO
	.align		4
.L_49:
        /*0028*/ 	.byte	0x04, 0x17
        /*002a*/ 	.short	(.L_51 - .L_50)
.L_50:
        /*002c*/ 	.word	0x00000000
        /*0030*/ 	.short	0x0001
        /*0032*/ 	.short	0x0008
        /*0034*/ 	.byte	0x00, 0xf5, 0x21, 0x00


	//----- nvinfo : EIATTR_KPARAM_INFO
	.align		4
.L_51:
        /*0038*/ 	.byte	0x04, 0x17
        /*003a*/ 	.short	(.L_53 - .L_52)
.L_52:
        /*003c*/ 	.word	0x00000000
        /*0040*/ 	.short	0x0000
        /*0042*/ 	.short	0x0000
        /*0044*/ 	.byte	0x00, 0xf5, 0x21, 0x00


	//----- nvinfo : EIATTR_SPARSE_MMA_MASK
	.align		4
.L_53:
        /*0048*/ 	.byte	0x03, 0x50
        /*004a*/ 	.short	0x0000


	//----- nvinfo : EIATTR_MAXREG_COUNT
	.align		4
        /*004c*/ 	.byte	0x03, 0x1b
        /*004e*/ 	.short	0x00ff


	//----- nvinfo : EIATTR_MERCURY_ISA_VERSION
	.align		4
        /*0050*/ 	.byte	0x03, 0x5f
        /*0052*/ 	.short	0x0101


	//----- nvinfo : EIATTR_VRC_CTA_INIT_COUNT
	.align		4
        /*0054*/ 	.byte	0x02, 0x4a
	.zero		1
	.zero		1


	//----- nvinfo : EIATTR_EXIT_INSTR_OFFSETS
	.align		4
        /*0058*/ 	.byte	0x04, 0x1c
        /*005a*/ 	.short	(.L_55 - .L_54)


	//   ....[0]....
.L_54:
        /*005c*/ 	.word	0x00000070


	//   ....[1]....
        /*0060*/ 	.word	0x000002b0


	//----- nvinfo : EIATTR_CBANK_PARAM_SIZE
	.align		4
.L_55:
        /*0064*/ 	.byte	0x03, 0x19
        /*0066*/ 	.short	0x0018


	//----- nvinfo : EIATTR_PARAM_CBANK
	.align		4
        /*0068*/ 	.byte	0x04, 0x0a
        /*006a*/ 	.short	(.L_57 - .L_56)
	.align		4
.L_56:
        /*006c*/ 	.word	index@(.nv.constant0._ZN6oscean17output_generation3gpu4cuda19smoothContourKernelEPKNS2_14ContourSegmentEPS3_if)
        /*0070*/ 	.short	0x0380
        /*0072*/ 	.short	0x0018


	//----- nvinfo : EIATTR_SW_WAR
	.align		4
.L_57:
        /*0074*/ 	.byte	0x04, 0x36
        /*0076*/ 	.short	(.L_59 - .L_58)
.L_58:
        /*0078*/ 	.word	0x00000008
.L_59:


//--------------------- .nv.info._ZN6oscean17output_generation3gpu4cuda18multiContourKernelEPKfPNS2_14ContourSegmentEPiiifS4_iffi --------------------------
	.section	.nv.info._ZN6oscean17output_generation3gpu4cuda18multiContourKernelEPKfPNS2_14ContourSegmentEPiiifS4_iffi,"",@"SHT_CUDA_INFO"
	.sectionflags	@""
	.align	4


	//----- nvinfo : EIATTR_CUDA_API_VERSION
	.align		4
        /*0000*/ 	.byte	0x04, 0x37
        /*0002*/ 	.short	(.L_61 - .L_60)
.L_60:
        /*0004*/ 	.word	0x00000082


	//----- nvinfo : EIATTR_KPARAM_INFO
	.align		4
.L_61:
        /*0008*/ 	.byte	0x04, 0x17
        /*000a*/ 	.short	(.L_63 - .L_62)
.L_62:
        /*000c*/ 	.word	0x00000000
        /*0010*/ 	.short	0x000a
        /*0012*/ 	.short	0x003c
        /*0014*/ 	.byte	0x00, 0xf0, 0x11, 0x00


	//----- nvinfo : EIATTR_KPARAM_INFO
	.align		4
.L_63:
        /*0018*/ 	.byte	0x04, 0x17
        /*001a*/ 	.short	(.L_65 - .L_64)
.L_64:
        /*001c*/ 	.word	0x00000000
        /*0020*/ 	.short	0x0009
        /*0022*/ 	.short	0x0038
        /*0024*/ 	.byte	0x00, 0xf0, 0x11, 0x00


	//----- nvinfo : EIATTR_KPARAM_INFO
	.align		4
.L_65:
        /*0028*/ 	.byte	0x04, 0x17
        /*002a*/ 	.short	(.L_67 - .L_66)
.L_66:
        /*002c*/ 	.word	0x00000000
        /*0030*/ 	.short	0x0008
        /*0032*/ 	.short	0x0034
        /*0034*/ 	.byte	0x00, 0xf0, 0x11, 0x00


	//----- nvinfo : EIATTR_KPARAM_INFO
	.align		4
.L_67:
        /*0038*/ 	.byte	0x04, 0x17
        /*003a*/ 	.short	(.L_69 - .L_68)
.L_68:
        /*003c*/ 	.word	0x00000000
        /*0040*/ 	.short	0x0007
        /*0042*/ 	.short	0x0030
        /*0044*/ 	.byte	0x00, 0xf0, 0x11, 0x00


	//----- nvinfo : EIATTR_KPARAM_INFO
	.align		4
.L_69:
        /*0048*/ 	.byte	0x04, 0x17
        /*004a*/ 	.short	(.L_71 - .L_70)
.L_70:
        /*004c*/ 	.word	0x00000000
        /*0050*/ 	.short	0x0006
        /*0052*/ 	.short	0x0028
        /*0054*/ 	.byte	0x00, 0xf5, 0x21, 0x00


	//----- nvinfo : EIATTR_KPARAM_INFO
	.align		4
.L_71:
        /*0058*/ 	.byte	0x04, 0x17
        /*005a*/ 	.short	(.L_73 - .L_72)
.L_72:
        /*005c*/ 	.word	0x00000000
        /*0060*/ 	.short	0x0005
        /*0062*/ 	.short	0x0020
        /*0064*/ 	.byte	0x00, 0xf0, 0x11, 0x00


	//----- nvinfo : EIATTR_KPARAM_INFO
	.align		4
.L_73:
        /*0068*/ 	.byte	0x04, 0x17
        /*006a*/ 	.short	(.L_75 - .L_74)
.L_74:
        /*006c*/ 	.word	0x00000000
        /*0070*/ 	.short	0x0004
        /*0072*/ 	.short	0x001c
        /*0074*/ 	.byte	0x00, 0xf0, 0x11, 0x00


	//----- nvinfo : EIATTR_KPARAM_INFO
	.align		4
.L_75:
        /*0078*/ 	.byte	0x04, 0x17
        /*007a*/ 	.short	(.L_77 - .L_76)
.L_76:
        /*007c*/ 	.word	0x00000000
        /*0080*/ 	.short	0x0003
        /*0082*/ 	.short	0x0018
        /*0084*/ 	.byte	0x00, 0xf0, 0x11, 0x00


	//----- nvinfo : EIATTR_KPARAM_INFO
	.align		4
.L_77:
        /*0088*/ 	.byte	0x04, 0x17
        /*008a*/ 	.short	(.L_79 - .L_78)
.L_78:
        /*008c*/ 	.word	0x00000000
        /*0090*/ 	.short	0x0002
        /*0092*/ 	.short	0x0010
        /*0094*/ 	.byte	0x00, 0xf5, 0x21, 0x00


	//----- nvinfo : EIATTR_KPARAM_INFO
	.align		4
.L_79:
        /*0098*/ 	.byte	0x04, 0x17
        /*009a*/ 	.short	(.L_81 - .L_80)
.L_80:
        /*009c*/ 	.word	0x00000000
        /*00a0*/ 	.short	0x0001
        /*00a2*/ 	.short	0x0008
        /*00a4*/ 	.byte	0x00, 0xf5, 0x21, 0x00


	//----- nvinfo : EIATTR_KPARAM_INFO
	.align		4
.L_81:
        /*00a8*/ 	.byte	0x04, 0x17
        /*00aa*/ 	.short	(.L_83 - .L_82)
.L_82:
        /*00ac*/ 	.word	0x00000000
        /*00b0*/ 	.short	0x0000
        /*00b2*/ 	.short	0x0000
        /*00b4*/ 	.byte	0x00, 0xf5, 0x21, 0x00


	//----- nvinfo : EIATTR_SPARSE_MMA_MASK
	.align		4
.L_83:
        /*00b8*/ 	.byte	0x03, 0x50
        /*00ba*/ 	.short	0x0000


	//----- nvinfo : EIATTR_MAXREG_COUNT
	.align		4
        /*00bc*/ 	.byte	0x03, 0x1b
        /*00be*/ 	.short	0x00ff


	//----- nvinfo : EIATTR_MERCURY_ISA_VERSION
	.align		4
        /*00c0*/ 	.byte	0x03, 0x5f
        /*00c2*/ 	.short	0x0101


	//----- nvinfo : EIATTR_INT_WARP_WIDE_INSTR_OFFSETS
	.align		4
        /*00c4*/ 	.byte	0x04, 0x31
        /*00c6*/ 	.short	(.L_85 - .L_84)


	//   ....[0]....
.L_84:
        /*00c8*/ 	.word	0x00000d80


	//   ....[1]....
        /*00cc*/ 	.word	0x00000e60


	//   ....[2]....
        /*00d0*/ 	.word	0x00001470


	//   ....[3]....
        /*00d4*/ 	.word	0x00001500


	//----- nvinfo : EIATTR_VRC_CTA_INIT_COUNT
	.align		4
.L_85:
        /*00d8*/ 	.byte	0x02, 0x4a
	.zero		1
	.zero		1


	//----- nvinfo : EIATTR_EXIT_INSTR_OFFSETS
	.align		4
        /*00dc*/ 	.byte	0x04, 0x1c
        /*00de*/ 	.short	(.L_87 - .L_86)


	//   ....[0]....
.L_86:
        /*00e0*/ 	.word	0x00000120


	//   ....[1]....
        /*00e4*/ 	.word	0x00000260


	//   ....[2]....
        /*00e8*/ 	.word	0x00000360


	//   ....[3]....
        /*00ec*/ 	.word	0x00000870


	//   ....[4]....
        /*00f0*/ 	.word	0x00000fa0


	//   ....[5]....
        /*00f4*/ 	.word	0x00001530


	//   ....[6]....
        /*00f8*/ 	.word	0x00001630


	//----- nvinfo : EIATTR_INDIRECT_BRANCH_TARGETS
	.align		4
.L_87:
        /*00fc*/ 	.byte	0x04, 0x34
        /*00fe*/ 	.short	(.L_89 - .L_88)


	//   ....[0]....
.L_88:
        /*0100*/ 	.word	.L_x_74@srel
        /*0104*/ 	.short	0x0
        /*0106*/ 	.short	0x0
        /*0108*/ 	.word	0x3
        /*010c*/ 	.word	.L_x_75@srel
        /*0110*/ 	.word	.L_x_76@srel
        /*0114*/ 	.word	.L_x_12@srel


	//   ....[1]....
        /*0118*/ 	.word	.L_x_78@srel
        /*011c*/ 	.short	0x0
        /*011e*/ 	.short	0x0
        /*0120*/ 	.word	0x3
        /*0124*/ 	.word	.L_x_79@srel
        /*0128*/ 	.word	.L_x_80@srel
        /*012c*/ 	.word	.L_x_12@srel


	//   ....[2]....
        /*0130*/ 	.word	.L_x_82@srel
        /*0134*/ 	.short	0x0
        /*0136*/ 	.short	0x0
        /*0138*/ 	.word	0x3
        /*013c*/ 	.word	.L_x_83@srel
        /*0140*/ 	.word	.L_x_84@srel
        /*0144*/ 	.word	.L_x_15@srel


	//   ....[3]....
        /*0148*/ 	.word	.L_x_86@srel
        /*014c*/ 	.short	0x0
        /*014e*/ 	.short	0x0
        /*0150*/ 	.word	0x3
        /*0154*/ 	.word	.L_x_87@srel
        /*0158*/ 	.word	.L_x_88@srel
        /*015c*/ 	.word	.L_x_15@srel


	//   ....[4]....
        /*0160*/ 	.word	.L_x_90@srel
        /*0164*/ 	.short	0x0
        /*0166*/ 	.short	0x0
        /*0168*/ 	.word	0x3
        /*016c*/ 	.word	.L_x_91@srel
        /*0170*/ 	.word	.L_x_92@srel
        /*0174*/ 	.word	.L_x_20@srel


	//   ....[5]....
        /*0178*/ 	.word	.L_x_94@srel
        /*017c*/ 	.short	0x0
        /*017e*/ 	.short	0x0
        /*0180*/ 	.word	0x3
        /*0184*/ 	.word	.L_x_95@srel
        /*0188*/ 	.word	.L_x_96@srel
        /*018c*/ 	.word	.L_x_24@srel


	//----- nvinfo : EIATTR_CRS_STACK_SIZE
	.align		4
.L_89:
        /*0190*/ 	.byte	0x04, 0x1e
        /*0192*/ 	.short	(.L_91 - .L_90)
.L_90:
        /*0194*/ 	.word	0x00000000


	//----- nvinfo : EIATTR_CBANK_PARAM_SIZE
	.align		4
.L_91:
        /*0198*/ 	.byte	0x03, 0x19
        /*019a*/ 	.short	0x0040


	//----- nvinfo : EIATTR_PARAM_CBANK
	.align		4
        /*019c*/ 	.byte	0x04, 0x0a
        /*019e*/ 	.short	(.L_93 - .L_92)
	.align		4
.L_92:
        /*01a0*/ 	.word	index@(.nv.constant0._ZN6oscean17output_generation3gpu4cuda18multiContourKernelEPKfPNS2_14ContourSegmentEPiiifS4_iffi)
        /*01a4*/ 	.short	0x0380
        /*01a6*/ 	.short	0x0040


	//----- nvinfo : EIATTR_SW_WAR
	.align		4
.L_93:
        /*01a8*/ 	.byte	0x04, 0x36
        /*01aa*/ 	.short	(.L_95 - .L_94)
.L_94:
        /*01ac*/ 	.word	0x00000008
.L_95:


//--------------------- .nv.info._ZN6oscean17output_generation3gpu4cuda21marchingSquaresKernelEPKfPNS2_14ContourSegmentEPiiiffffi --------------------------
	.section	.nv.info._ZN6oscean17output_generation3gpu4cuda21marchingSquaresKernelEPKfPNS2_14ContourSegmentEPiiiffffi,"",@"SHT_CUDA_INFO"
	.sectionflags	@""
	.align	4


	//----- nvinfo : EIATTR_CUDA_API_VERSION
	.align		4
        /*0000*/ 	.byte	0x04, 0x37
        /*0002*/ 	.short	(.L_97 - .L_96)
.L_96:
        /*0004*/ 	.word	0x00000082


	//----- nvinfo : EIATTR_KPARAM_INFO
	.align		4
.L_97:
        /*0008*/ 	.byte	0x04, 0x17
        /*000a*/ 	.short	(.L_99 - .L_98)
.L_98:
        /*000c*/ 	.word	0x00000000
        /*0010*/ 	.short	0x0009
        /*0012*/ 	.short	0x0030
        /*0014*/ 	.byte	0x00, 0xf0, 0x11, 0x00


	//----- nvinfo : EIATTR_KPARAM_INFO
	.align		4
.L_99:
        /*0018*/ 	.byte	0x04, 0x17
        /*001a*/ 	.short	(.L_101 - .L_100)
.L_100:
        /*001c*/ 	.word	0x00000000
        /*0020*/ 	.short	0x0008
        /*0022*/ 	.short	0x002c
        /*0024*/ 	.byte	0x00, 0xf0, 0x11, 0x00


	//----- nvinfo : EIATTR_KPARAM_INFO
	.align		4
.L_101:
        /*0028*/ 	.byte	0x04, 0x17
        /*002a*/ 	.short	(.L_103 - .L_102)
.L_102:
        /*002c*/ 	.word	0x00000000
        /*0030*/ 	.short	0x0007
        /*0032*/ 	.short	0x0028
        /*0034*/ 	.byte	0x00, 0xf0, 0x11, 0x00


	//----- nvinfo : EIATTR_KPARAM_INFO
	.align		4
.L_103:
        /*0038*/ 	.byte	0x04, 0x17
        /*003a*/ 	.short	(.L_105 - .L_104)
.L_104:
        /*003c*/ 	.word	0x00000000
        /*0040*/ 	.short	0x0006
        /*0042*/ 	.short	0x0024
        /*0044*/ 	.byte	0x00, 0xf0, 0x11, 0x00


	//----- nvinfo : EIATTR_KPARAM_INFO
	.align		4
.L_105:
        /*0048*/ 	.byte	0x04, 0x17
        /*004a*/ 	.short	(.L_107 - .L_106)
.L_106:
        /*004c*/ 	.word	0x00000000
        /*0050*/ 	.short	0x0005
        /*0052*/ 	.short	0x0020
        /*0054*/ 	.byte	0x00, 0xf0, 0x11, 0x00


	//----- nvinfo : EIATTR_KPARAM_INFO
	.align		4
.L_107:
        /*0058*/ 	.byte	0x04, 0x17
        /*005a*/ 	.short	(.L_109 - .L_108)
.L_108:
        /*005c*/ 	.word	0x00000000
        /*0060*/ 	.short	0x0004
        /*0062*/ 	.short	0x001c
        /*0064*/ 	.byte	0x00, 0xf0, 0x11, 0x00


	//----- nvinfo : EIATTR_KPARAM_INFO
	.align		4
.L_109:
        /*0068*/ 	.byte	0x04, 0x17
        /*006a*/ 	.short	(.L_111 - .L_110)
.L_110:
        /*006c*/ 	.word	0x00000000
        /*0070*/ 	.short	0x0003
        /*0072*/ 	.short	0x0018
        /*0074*/ 	.byte	0x00, 0xf0, 0x11, 0x00


	//----- nvinfo : EIATTR_KPARAM_INFO
	.align		4
.L_111:
        /*0078*/ 	.byte	0x04, 0x17
        /*007a*/ 	.short	(.L_113 - .L_112)
.L_112:
        /*007c*/ 	.word	0x00000000
        /*0080*/ 	.short	0x0002
        /*0082*/ 	.short	0x0010
        /*0084*/ 	.byte	0x00, 0xf5, 0x21, 0x00


	//----- nvinfo : EIATTR_KPARAM_INFO
	.align		4
.L_113:
        /*0088*/ 	.byte	0x04, 0x17
        /*008a*/ 	.short	(.L_115 - .L_114)
.L_114:
        /*008c*/ 	.word	0x00000000
        /*0090*/ 	.short	0x0001
        /*0092*/ 	.short	0x0008
        /*0094*/ 	.byte	0x00, 0xf5, 0x21, 0x00


	//----- nvinfo : EIATTR_KPARAM_INFO
	.align		4
.L_115:
        /*0098*/ 	.byte	0x04, 0x17
        /*009a*/ 	.short	(.L_117 - .L_116)
.L_116:
        /*009c*/ 	.word	0x00000000
        /*00a0*/ 	.short	0x0000
        /*00a2*/ 	.short	0x0000
        /*00a4*/ 	.byte	0x00, 0xf5, 0x21, 0x00


	//----- nvinfo : EIATTR_SPARSE_MMA_MASK
	.align		4
.L_117:
        /*00a8*/ 	.byte	0x03, 0x50
        /*00aa*/ 	.short	0x0000


	//----- nvinfo : EIATTR_MAXREG_COUNT
	.align		4
        /*00ac*/ 	.byte	0x03, 0x1b
        /*00ae*/ 	.short	0x00ff


	//----- nvinfo : EIATTR_MERCURY_ISA_VERSION
	.align		4
        /*00b0*/ 	.byte	0x03, 0x5f
        /*00b2*/ 	.short	0x0101


	//----- nvinfo : EIATTR_INT_WARP_WIDE_INSTR_OFFSETS
	.align		4
        /*00b4*/ 	.byte	0x04, 0x31
        /*00b6*/ 	.short	(.L_119 - .L_118)


	//   ....[0]....
.L_118:
        /*00b8*/ 	.word	0x00000ca0


	//   ....[1]....
        /*00bc*/ 	.word	0x00000d50


	//   ....[2]....
        /*00c0*/ 	.word	0x00001330


	//   ....[3]....
        /*00c4*/ 	.word	0x000013a0


	//----- nvinfo : EIATTR_VRC_CTA_INIT_COUNT
	.align		4
.L_119:
        /*00c8*/ 	.byte	0x02, 0x4a
	.zero		1
	.zero		1


	//----- nvinfo : EIATTR_EXIT_INSTR_OFFSETS
	.align		4
        /*00cc*/ 	.byte	0x04, 0x1c
        /*00ce*/ 	.short	(.L_121 - .L_120)


	//   ....[0]....
.L_120:
        /*00d0*/ 	.word	0x000000e0


	//   ....[1]....
        /*00d4*/ 	.word	0x000001c0


	//   ....[2]....
        /*00d8*/ 	.word	0x00000290


	//   ....[3]....
        /*00dc*/ 	.word	0x00000790


	//   ....[4]....
        /*00e0*/ 	.word	0x00000e70


	//   ....[5]....
        /*00e4*/ 	.word	0x000013d0


	//   ....[6]....
        /*00e8*/ 	.word	0x00001490


	//----- nvinfo : EIATTR_INDIRECT_BRANCH_TARGETS
	.align		4
.L_121:
        /*00ec*/ 	.byte	0x04, 0x34
        /*00ee*/ 	.short	(.L_123 - .L_122)


	//   ....[0]....
.L_122:
        /*00f0*/ 	.word	.L_x_98@srel
        /*00f4*/ 	.short	0x0
        /*00f6*/ 	.short	0x0
        /*00f8*/ 	.word	0x3
        /*00fc*/ 	.word	.L_x_99@srel
        /*0100*/ 	.word	.L_x_100@srel
        /*0104*/ 	.word	.L_x_48@srel


	//   ....[1]....
        /*0108*/ 	.word	.L_x_102@srel
        /*010c*/ 	.short	0x0
        /*010e*/ 	.short	0x0
        /*0110*/ 	.word	0x3
        /*0114*/ 	.word	.L_x_103@srel
        /*0118*/ 	.word	.L_x_104@srel
        /*011c*/ 	.word	.L_x_48@srel


	//   ....[2]....
        /*0120*/ 	.word	.L_x_106@srel
        /*0124*/ 	.short	0x0
        /*0126*/ 	.short	0x0
        /*0128*/ 	.word	0x3
        /*012c*/ 	.word	.L_x_107@srel
        /*0130*/ 	.word	.L_x_108@srel
        /*0134*/ 	.word	.L_x_51@srel


	//   ....[3]....
        /*0138*/ 	.word	.L_x_110@srel
        /*013c*/ 	.short	0x0
        /*013e*/ 	.short	0x0
        /*0140*/ 	.word	0x3
        /*0144*/ 	.word	.L_x_111@srel
        /*0148*/ 	.word	.L_x_112@srel
        /*014c*/ 	.word	.L_x_51@srel


	//   ....[4]....
        /*0150*/ 	.word	.L_x_114@srel
        /*0154*/ 	.short	0x0
        /*0156*/ 	.short	0x0
        /*0158*/ 	.word	0x3
        /*015c*/ 	.word	.L_x_115@srel
        /*0160*/ 	.word	.L_x_116@srel
        /*0164*/ 	.word	.L_x_56@srel


	//   ....[5]....
        /*0168*/ 	.word	.L_x_118@srel
        /*016c*/ 	.short	0x0
        /*016e*/ 	.short	0x0
        /*0170*/ 	.word	0x3
        /*0174*/ 	.word	.L_x_119@srel
        /*0178*/ 	.word	.L_x_120@srel
        /*017c*/ 	.word	.L_x_60@srel


	//----- nvinfo : EIATTR_CRS_STACK_SIZE
	.align		4
.L_123:
        /*0180*/ 	.byte	0x04, 0x1e
        /*0182*/ 	.short	(.L_125 - .L_124)
.L_124:
        /*0184*/ 	.word	0x00000000


	//----- nvinfo : EIATTR_CBANK_PARAM_SIZE
	.align		4
.L_125:
        /*0188*/ 	.byte	0x03, 0x19
        /*018a*/ 	.short	0x0034


	//----- nvinfo : EIATTR_PARAM_CBANK
	.align		4
        /*018c*/ 	.byte	0x04, 0x0a
        /*018e*/ 	.short	(.L_127 - .L_126)
	.align		4
.L_126:
        /*0190*/ 	.word	index@(.nv.constant0._ZN6oscean17output_generation3gpu4cuda21marchingSquaresKernelEPKfPNS2_14ContourSegmentEPiiiffffi)
        /*0194*/ 	.short	0x0380
        /*0196*/ 	.short	0x0034


	//----- nvinfo : EIATTR_SW_WAR
	.align		4
.L_127:
        /*0198*/ 	.byte	0x04, 0x36
        /*019a*/ 	.short	(.L_129 - .L_128)
.L_128:
        /*019c*/ 	.word	0x00000008
.L_129:


//--------------------- .nv.callgraph             --------------------------
	.section	.nv.callgraph,"",@"SHT_CUDA_CALLGRAPH"
	.align	4
	.sectionentsize	8
	.align		4
        /*0000*/ 	.word	0x00000000
	.align		4
        /*0004*/ 	.word	0xffffffff
	.align		4
        /*0008*/ 	.word	0x00000000
	.align		4
        /*000c*/ 	.word	0xfffffffe
	.align		4
        /*0010*/ 	.word	0x00000000
	.align		4
        /*0014*/ 	.word	0xfffffffd
	.align		4
        /*0018*/ 	.word	0x00000000
	.align		4
        /*001c*/ 	.word	0xfffffffc


//--------------------- .nv.constant3             --------------------------
	.section	.nv.constant3,"a",@progbits
	.align	4
.nv.constant3:
	.type		_ZN6oscean17output_generation3gpu4cuda9edgeTableE,@object
	.size		_ZN6oscean17output_generation3gpu4cuda9edgeTableE,(_ZN6oscean17output_generation3gpu4cuda9lineTableE - _ZN6oscean17output_generation3gpu4cuda9edgeTableE)
_ZN6oscean17output_generation3gpu4cuda9edgeTableE:
        /*0000*/ 	.byte	0x00, 0x00, 0x00, 0x00, 0x09, 0x00, 0x00, 0x00, 0x03, 0x00, 0x00, 0x00, 0x0a, 0x00, 0x00, 0x00
        /*0010*/ 	.byte	0x06, 0x00, 0x00, 0x00, 0x0f, 0x00, 0x00, 0x00, 0x05, 0x00, 0x00, 0x00, 0x0c, 0x00, 0x00, 0x00
        /*0020*/ 	.byte	0x0c, 0x00, 0x00, 0x00, 0x05, 0x00, 0x00, 0x00, 0x0f, 0x00, 0x00, 0x00, 0x06, 0x00, 0x00, 0x00
        /*0030*/ 	.byte	0x0a, 0x00, 0x00, 0x00, 0x03, 0x00, 0x00, 0x00, 0x09, 0x00, 0x00, 0x00, 0x00, 0x00, 0x00, 0x00
	.type		_ZN6oscean17output_generation3gpu4cuda9lineTableE,@object
	.size		_ZN6oscean17output_generation3gpu4cuda9lineTableE,(.L_1 - _ZN6oscean17output_generation3gpu4cuda9lineTableE)
_ZN6oscean17output_generation3gpu4cuda9lineTableE:
        /*0040*/ 	.byte	0xff, 0xff, 0xff, 0xff, 0xff, 0xff, 0xff, 0xff, 0xff, 0xff, 0xff, 0xff, 0xff, 0xff, 0xff, 0xff
        /* <DEDUP_REMOVED lines=15> */
.L_1:


//--------------------- .nv.constant2._ZN6oscean17output_generation3gpu4cuda18multiContourKernelEPKfPNS2_14ContourSegmentEPiiifS4_iffi --------------------------
	.section	.nv.constant2._ZN6oscean17output_generation3gpu4cuda18multiContourKernelEPKfPNS2_14ContourSegmentEPiiifS4_iffi,"a",@progbits
	.sectionflags	@""
	.align	4
.nv.constant2._ZN6oscean17output_generation3gpu4cuda18multiContourKernelEPKfPNS2_14ContourSegmentEPiiifS4_iffi:
        /*0000*/ 	.byte	0x70, 0x09, 0x00, 0x00, 0x10, 0x09, 0x00, 0x00, 0xf0, 0x0a, 0x00, 0x00, 0x90, 0x0a, 0x00, 0x00
        /*0010*/ 	.byte	0x30, 0x0a, 0x00, 0x00, 0xf0, 0x0a, 0x00, 0x00, 0xe0, 0x0b, 0x00, 0x00, 0x80, 0x0b, 0x00, 0x00
        /*0020*/ 	.byte	0x60, 0x0d, 0x00, 0x00, 0x00, 0x0d, 0x00, 0x00, 0xa0, 0x0c, 0x00, 0x00, 0x60, 0x0d, 0x00, 0x00
        /*0030*/ 	.byte	0xb0, 0x10, 0x00, 0x00, 0x50, 0x10, 0x00, 0x00, 0x10, 0x12, 0x00, 0x00, 0x00, 0x13, 0x00, 0x00
        /*0040*/ 	.byte	0xa0, 0x12, 0x00, 0x00, 0x60, 0x14, 0x00, 0x00


//--------------------- .nv.constant2._ZN6oscean17output_generation3gpu4cuda21marchingSquaresKernelEPKfPNS2_14ContourSegmentEPiiiffffi --------------------------
	.section	.nv.constant2._ZN6oscean17output_generation3gpu4cuda21marchingSquaresKernelEPKfPNS2_14ContourSegmentEPiiiffffi,"a",@progbits
	.sectionflags	@""
	.align	4
.nv.constant2._ZN6oscean17output_generation3gpu4cuda21marchingSquaresKernelEPKfPNS2_14ContourSegmentEPiiiffffi:
        /*0000*/ 	.byte	0x90, 0x08, 0x00, 0x00, 0x30, 0x08, 0x00, 0x00, 0x10, 0x0a, 0x00, 0x00, 0xb0, 0x09, 0x00, 0x00
        /*0010*/ 	.byte	0x50, 0x09, 0x00, 0x00, 0x10, 0x0a, 0x00, 0x00, 0x00, 0x0b, 0x00, 0x00, 0xa0, 0x0a, 0x00, 0x00
        /*0020*/ 	.byte	0x80, 0x0c, 0x00, 0x00, 0x20, 0x0c, 0x00, 0x00, 0xc0, 0x0b, 0x00, 0x00, 0x80, 0x0c, 0x00, 0x00
        /*0030*/ 	.byte	0x70, 0x0f, 0x00, 0x00, 0x10, 0x0f, 0x00, 0x00, 0xd0, 0x10, 0x00, 0x00, 0xc0, 0x11, 0x00, 0x00
        /*0040*/ 	.byte	0x60, 0x11, 0x00, 0x00, 0x20, 0x13, 0x00, 0x00


//--------------------- .text._ZN6oscean17output_generation3gpu4cuda23convertSegmentsToPointsEPKNS2_14ContourSegmentEPfi --------------------------
	.section	.text._ZN6oscean17output_generation3gpu4cuda23convertSegmentsToPointsEPKNS2_14ContourSegmentEPfi,"ax",@progbits
	.align	128
        .global         _ZN6oscean17output_generation3gpu4cuda23convertSegmentsToPointsEPKNS2_14ContourSegmentEPfi
        .type           _ZN6oscean17output_generation3gpu4cuda23convertSegmentsToPointsEPKNS2_14ContourSegmentEPfi,@function
        .size           _ZN6oscean17output_generation3gpu4cuda23convertSegmentsToPointsEPKNS2_14ContourSegmentEPfi,(.L_x_124 - _ZN6oscean17output_generation3gpu4cuda23convertSegmentsToPointsEPKNS2_14ContourSegmentEPfi)
        .other          _ZN6oscean17output_generation3gpu4cuda23convertSegmentsToPointsEPKNS2_14ContourSegmentEPfi,@"STO_CUDA_ENTRY STV_DEFAULT"
_ZN6oscean17output_generation3gpu4cuda23convertSegmentsToPointsEPKNS2_14ContourSegmentEPfi:
.text._ZN6oscean17output_generation3gpu4cuda23convertSegmentsToPointsEPKNS2_14ContourSegmentEPfi:
[----:B------:R-:W-:Y:S01]  /*0000*/  LDC R1, c[0x0][0x37c] ;  /* 0x0000df00ff017b82 */ /* 0x000fe20000000800 */
[----:B------:R-:W0:Y:S07]  /*0010*/  S2R R0, SR_TID.X ;  /* 0x0000000000007919 */ /* 0x000e2e0000002100 */
[----:B------:R-:W0:Y:S01]  /*0020*/  S2UR UR4, SR_CTAID.X ;  /* 0x00000000000479c3 */ /* 0x000e220000002500 */
[----:B------:R-:W1:Y:S07]  /*0030*/  LDCU UR5, c[0x0][0x390] ;  /* 0x00007200ff0577ac */ /* 0x000e6e0008000800 */
[----:B------:R-:W0:Y:S02]  /*0040*/  LDC R7, c[0x0][0x360] ;  /* 0x0000d800ff077b82 */ /* 0x000e240000000800 */
[----:B0-----:R-:W-:-:S05]  /*0050*/  IMAD R7, R7, UR4, R0 ;  /* 0x0000000407077c24 */ /* 0x001fca000f8e0200 */
[----:B-1----:R-:W-:-:S13]  /*0060*/  ISETP.GE.AND P0, PT, R7, UR5, PT ;  /* 0x0000000507007c0c */ /* 0x002fda000bf06270 */
[----:B------:R-:W-:Y:S05]  /*0070*/  @P0 EXIT ;  /* 0x000000000000094d */ /* 0x000fea0003800000 */
[----:B------:R-:W0:Y:S01]  /*0080*/  LDC.64 R2, c[0x0][0x380] ;  /* 0x0000e000ff027b82 */ /* 0x000e220000000a00 */
[----:B------:R-:W1:Y:S07]  /*0090*/  LDCU.64 UR4, c[0x0][0x358] ;  /* 0x00006b00ff0477ac */ /* 0x000e6e0008000a00 */
[----:B------:R-:W2:Y:S01]  /*00a0*/  LDC.64 R4, c[0x0][0x388] ;  /* 0x0000e200ff047b82 */ /* 0x000ea20000000a00 */
[----:B0-----:R-:W-:-:S05]  /*00b0*/  IMAD.WIDE R2, R7, 0x20, R2 ;  /* 0x0000002007027825 */ /* 0x001fca00078e0202 */
[----:B-1----:R-:W3:Y:S01]  /*00c0*/  LDG.E R9, desc[UR4][R2.64] ;  /* 0x0000000402097981 */ /* 0x002ee2000c1e1900 */
[----:B------:R-:W-:-:S04]  /*00d0*/  IMAD R7, R7, 0x6, RZ ;  /* 0x0000000607077824 */ /* 0x000fc800078e02ff */
[----:B--2---:R-:W-:-:S05]  /*00e0*/  IMAD.WIDE R4, R7, 0x4, R4 ;  /* 0x0000000407047825 */ /* 0x004fca00078e0204 */
[----:B---3--:R-:W-:Y:S04]  /*00f0*/  STG.E desc[UR4][R4.64], R9 ;  /* 0x0000000904007986 */ /* 0x008fe8000c101904 */
[----:B------:R-:W2:Y:S04]  /*0100*/  LDG.E R7, desc[UR4][R2.64+0x4] ;  /* 0x0000040402077981 */ /* 0x000ea8000c1e1900 */
[----:B--2---:R-:W-:Y:S04]  /*0110*/  STG.E desc[UR4][R4.64+0x4], R7 ;  /* 0x0000040704007986 */ /* 0x004fe8000c101904 */
[----:B------:R-:W2:Y:S04]  /*0120*/  LDG.E R11, desc[UR4][R2.64+0x8] ;  /* 0x00000804020b7981 */ /* 0x000ea8000c1e1900 */
[----:B--2---:R-:W-:Y:S04]  /*0130*/  STG.E desc[UR4][R4.64+0x8], R11 ;  /* 0x0000080b04007986 */ /* 0x004fe8000c101904 */
[----:B------:R-:W2:Y:S04]  /*0140*/  LDG.E R13, desc[UR4][R2.64+0xc] ;  /* 0x00000c04020d7981 */ /* 0x000ea8000c1e1900 */
[----:B--2---:R-:W-:Y:S04]  /*0150*/  STG.E desc[UR4][R4.64+0xc], R13 ;  /* 0x00000c0d04007986 */ /* 0x004fe8000c101904 */
[----:B------:R-:W2:Y:S04]  /*0160*/  LDG.E R15, desc[UR4][R2.64+0x10] ;  /* 0x00001004020f7981 */ /* 0x000ea8000c1e1900 */
[----:B--2---:R-:W-:Y:S04]  /*0170*/  STG.E desc[UR4][R4.64+0x10], R15 ;  /* 0x0000100f04007986 */ /* 0x004fe8000c101904 */
[----:B------:R-:W2:Y:S04]  /*0180*/  LDG.E R17, desc[UR4][R2.64+0x14] ;  /* 0x0000140402117981 */ /* 0x000ea8000c1e1900 */
[----:B--2---:R-:W-:Y:S01]  /*0190*/  STG.E desc[UR4][R4.64+0x14], R17 ;  /* 0x0000141104007986 */ /* 0x004fe2000c101904 */
[----:B------:R-:W-:Y:S05]  /*01a0*/  EXIT ;  /* 0x000000000000794d */ /* 0x000fea0003800000 */
.L_x_0:
[----:B------:R-:W-:-:S00]  /*01b0*/  BRA `(.L_x_0) ;  /* 0xfffffffc00fc7947 */ /* 0x000fc0000383ffff */
[----:B------:R-:W-:-:S00]  /*01c0*/  NOP ;  /* 0x0000000000007918 */ /* 0x000fc00000000000 */
        /* <DEDUP_REMOVED lines=11> */
.L_x_124:


//--------------------- .text._ZN6oscean17output_generation3gpu4cuda19smoothContourKernelEPKNS2_14ContourSegmentEPS3_if --------------------------
	.section	.text._ZN6oscean17output_generation3gpu4cuda19smoothContourKernelEPKNS2_14ContourSegmentEPS3_if,"ax",@progbits
	.align	128
        .global         _ZN6oscean17output_generation3gpu4cuda19smoothContourKernelEPKNS2_14ContourSegmentEPS3_if
        .type           _ZN6oscean17output_generation3gpu4cuda19smoothContourKernelEPKNS2_14ContourSegmentEPS3_if,@function
        .size           _ZN6oscean17output_generation3gpu4cuda19smoothContourKernelEPKNS2_14ContourSegmentEPS3_if,(.L_x_125 - _ZN6oscean17output_generation3gpu4cuda19smoothContourKernelEPKNS2_14ContourSegmentEPS3_if)
        .other          _ZN6oscean17output_generation3gpu4cuda19smoothContourKernelEPKNS2_14ContourSegmentEPS3_if,@"STO_CUDA_ENTRY STV_DEFAULT"
_ZN6oscean17output_generation3gpu4cuda19smoothContourKernelEPKNS2_14ContourSegmentEPS3_if:
.text._ZN6oscean17output_generation3gpu4cuda19smoothContourKernelEPKNS2_14ContourSegmentEPS3_if:
        /* <DEDUP_REMOVED lines=10> */
[----:B------:R-:W2:Y:S08]  /*00a0*/  LDC R15, c[0x0][0x394] ;  /* 0x0000e500ff0f7b82 */ /* 0x000eb00000000800 */
[----:B------:R-:W3:Y:S01]  /*00b0*/  LDC.64 R4, c[0x0][0x388] ;  /* 0x0000e200ff047b82 */ /* 0x000ee20000000a00 */
[----:B0-----:R-:W-:-:S05]  /*00c0*/  IMAD.WIDE R2, R7, 0x20, R2 ;  /* 0x0000002007027825 */ /* 0x001fca00078e0202 */
[----:B-1----:R-:W4:Y:S04]  /*00d0*/  LDG.E R6, desc[UR4][R2.64+0xc] ;  /* 0x00000c0402067981 */ /* 0x002f28000c1e1900 */
[----:B------:R-:W5:Y:S01]  /*00e0*/  LDG.E R9, desc[UR4][R2.64] ;  /* 0x0000000402097981 */ /* 0x000f62000c1e1900 */
[----:B--2---:R-:W-:Y:S01]  /*00f0*/  FADD R0, -R15, 1 ;  /* 0x3f8000000f007421 */ /* 0x004fe20000000100 */
[----:B---3--:R-:W-:-:S04]  /*0100*/  IMAD.WIDE R4, R7, 0x20, R4 ;  /* 0x0000002007047825 */ /* 0x008fc800078e0204 */
[----:B----4-:R-:W-:-:S04]  /*0110*/  FMUL R11, R6, R15 ;  /* 0x0000000f060b7220 */ /* 0x010fc80000400000 */
[----:B-----5:R-:W-:-:S05]  /*0120*/  FFMA R9, R0, R9, R11 ;  /* 0x0000000900097223 */ /* 0x020fca000000000b */
[----:B------:R0:W-:Y:S04]  /*0130*/  STG.E desc[UR4][R4.64], R9 ;  /* 0x0000000904007986 */ /* 0x0001e8000c101904 */
[----:B------:R-:W2:Y:S04]  /*0140*/  LDG.E R6, desc[UR4][R2.64+0x10] ;  /* 0x0000100402067981 */ /* 0x000ea8000c1e1900 */
[----:B------:R-:W3:Y:S01]  /*0150*/  LDG.E R7, desc[UR4][R2.64+0x4] ;  /* 0x0000040402077981 */ /* 0x000ee2000c1e1900 */
[----:B--2---:R-:W-:-:S04]  /*0160*/  FMUL R11, R6, R15 ;  /* 0x0000000f060b7220 */ /* 0x004fc80000400000 */
[----:B---3--:R-:W-:-:S05]  /*0170*/  FFMA R7, R0, R7, R11 ;  /* 0x0000000700077223 */ /* 0x008fca000000000b */
[----:B------:R1:W-:Y:S04]  /*0180*/  STG.E desc[UR4][R4.64+0x4], R7 ;  /* 0x0000040704007986 */ /* 0x0003e8000c101904 */
[----:B------:R-:W2:Y:S04]  /*0190*/  LDG.E R11, desc[UR4][R2.64+0x8] ;  /* 0x00000804020b7981 */ /* 0x000ea8000c1e1900 */
[----:B--2---:R2:W-:Y:S04]  /*01a0*/  STG.E desc[UR4][R4.64+0x8], R11 ;  /* 0x0000080b04007986 */ /* 0x0045e8000c101904 */
[----:B------:R-:W3:Y:S04]  /*01b0*/  LDG.E R13, desc[UR4][R2.64+0xc] ;  /* 0x00000c04020d7981 */ /* 0x000ee8000c1e1900 */
[----:B------:R-:W4:Y:S01]  /*01c0*/  LDG.E R6, desc[UR4][R2.64] ;  /* 0x0000000402067981 */ /* 0x000f22000c1e1900 */
[----:B---3--:R-:W-:-:S04]  /*01d0*/  FMUL R13, R0, R13 ;  /* 0x0000000d000d7220 */ /* 0x008fc80000400000 */
[----:B----4-:R-:W-:-:S05]  /*01e0*/  FFMA R13, R6, R15, R13 ;  /* 0x0000000f060d7223 */ /* 0x010fca000000000d */
[----:B------:R-:W-:Y:S04]  /*01f0*/  STG.E desc[UR4][R4.64+0xc], R13 ;  /* 0x00000c0d04007986 */ /* 0x000fe8000c101904 */
[----:B0-----:R-:W3:Y:S04]  /*0200*/  LDG.E R9, desc[UR4][R2.64+0x10] ;  /* 0x0000100402097981 */ /* 0x001ee8000c1e1900 */
[----:B------:R-:W4:Y:S01]  /*0210*/  LDG.E R6, desc[UR4][R2.64+0x4] ;  /* 0x0000040402067981 */ /* 0x000f22000c1e1900 */
[----:B---3--:R-:W-:-:S04]  /*0220*/  FMUL R9, R0, R9 ;  /* 0x0000000900097220 */ /* 0x008fc80000400000 */
[----:B----4-:R-:W-:-:S05]  /*0230*/  FFMA R9, R6, R15, R9 ;  /* 0x0000000f06097223 */ /* 0x010fca0000000009 */
[----:B------:R-:W-:Y:S04]  /*0240*/  STG.E desc[UR4][R4.64+0x10], R9 ;  /* 0x0000100904007986 */ /* 0x000fe8000c101904 */
[----:B-1----:R-:W3:Y:S04]  /*0250*/  LDG.E R7, desc[UR4][R2.64+0x14] ;  /* 0x0000140402077981 */ /* 0x002ee8000c1e1900 */
[----:B---3--:R-:W-:Y:S04]  /*0260*/  STG.E desc[UR4][R4.64+0x14], R7 ;  /* 0x0000140704007986 */ /* 0x008fe8000c101904 */
[----:B--2---:R-:W2:Y:S04]  /*0270*/  LDG.E R11, desc[UR4][R2.64+0x18] ;  /* 0x00001804020b7981 */ /* 0x004ea8000c1e1900 */
[----:B--2---:R-:W-:Y:S04]  /*0280*/  STG.E desc[UR4][R4.64+0x18], R11 ;  /* 0x0000180b04007986 */ /* 0x004fe8000c101904 */
[----:B------:R-:W2:Y:S04]  /*0290*/  LDG.E R15, desc[UR4][R2.64+0x1c] ;  /* 0x00001c04020f7981 */ /* 0x000ea8000c1e1900 */
[----:B--2---:R-:W-:Y:S01]  /*02a0*/  STG.E desc[UR4][R4.64+0x1c], R15 ;  /* 0x00001c0f04007986 */ /* 0x004fe2000c101904 */
[----:B------:R-:W-:Y:S05]  /*02b0*/  EXIT ;  /* 0x000000000000794d */ /* 0x000fea0003800000 */
.L_x_1:
        /* <DEDUP_REMOVED lines=12> */
.L_x_125:


//--------------------- .text._ZN6oscean17output_generation3gpu4cuda18multiContourKernelEPKfPNS2_14ContourSegmentEPiiifS4_iffi --------------------------
	.section	.text._ZN6oscean17output_generation3gpu4cuda18multiContourKernelEPKfPNS2_14ContourSegmentEPiiifS4_iffi,"ax",@progbits
	.align	128
        .global         _ZN6oscean17output_generation3gpu4cuda18multiContourKernelEPKfPNS2_14ContourSegmentEPiiifS4_iffi
        .type           _ZN6oscean17output_generation3gpu4cuda18multiContourKernelEPKfPNS2_14ContourSegmentEPiiifS4_iffi,@function
        .size           _ZN6oscean17output_generation3gpu4cuda18multiContourKernelEPKfPNS2_14ContourSegmentEPiiifS4_iffi,(.L_x_122 - _ZN6oscean17output_generation3gpu4cuda18multiContourKernelEPKfPNS2_14ContourSegmentEPiiifS4_iffi)
        .other          _ZN6oscean17output_generation3gpu4cuda18multiContourKernelEPKfPNS2_14ContourSegmentEPiiifS4_iffi,@"STO_CUDA_ENTRY STV_DEFAULT"
_ZN6oscean17output_generation3gpu4cuda18multiContourKernelEPKfPNS2_14ContourSegmentEPiiifS4_iffi:
.text._ZN6oscean17output_generation3gpu4cuda18multiContourKernelEPKfPNS2_14ContourSegmentEPiiifS4_iffi:
[----:B------:R-:W-:Y:S01]  /*0000*/  LDC R1, c[0x0][0x37c] ;  /* 0x0000df00ff017b82 */ /* 0x000fe20000000800 */
[----:B------:R-:W0:Y:S07]  /*0010*/  S2R R0, SR_TID.Y ;  /* 0x0000000000007919 */ /* 0x000e2e0000002200 */
[----:B------:R-:W1:Y:S01]  /*0020*/  LDC R7, c[0x0][0x360] ;  /* 0x0000d800ff077b82 */ /* 0x000e620000000800 */
[----:B------:R-:W2:Y:S01]  /*0030*/  LDCU UR6, c[0x0][0x3b0] ;  /* 0x00007600ff0677ac */ /* 0x000ea20008000800 */
[----:B------:R-:W1:Y:S06]  /*0040*/  S2R R2, SR_TID.X ;  /* 0x0000000000027919 */ /* 0x000e6c0000002100 */
[----:B------:R-:W0:Y:S08]  /*0050*/  S2UR UR5, SR_CTAID.Y ;  /* 0x00000000000579c3 */ /* 0x000e300000002600 */
[----:B------:R-:W0:Y:S08]  /*0060*/  LDC R9, c[0x0][0x364] ;  /* 0x0000d900ff097b82 */ /* 0x000e300000000800 */
[----:B------:R-:W3:Y:S08]  /*0070*/  LDC.64 R10, c[0x0][0x398] ;  /* 0x0000e600ff0a7b82 */ /* 0x000ef00000000a00 */
[----:B------:R-:W1:Y:S08]  /*0080*/  S2UR UR4, SR_CTAID.X ;  /* 0x00000000000479c3 */ /* 0x000e700000002500 */
[----:B------:R-:W4:Y:S01]  /*0090*/  S2UR UR9, SR_CTAID.Z ;  /* 0x00000000000979c3 */ /* 0x000f220000002700 */
[----:B0-----:R-:W-:-:S02]  /*00a0*/  IMAD R9, R9, UR5, R0 ;  /* 0x0000000509097c24 */ /* 0x001fc4000f8e0200 */
[----:B---3--:R-:W-:-:S05]  /*00b0*/  VIADD R0, R11, 0xffffffff ;  /* 0xffffffff0b007836 */ /* 0x008fca0000000000 */
[----:B------:R-:W-:Y:S01]  /*00c0*/  ISETP.GE.AND P0, PT, R9, R0, PT ;  /* 0x000000000900720c */ /* 0x000fe20003f06270 */
[----:B------:R-:W-:Y:S02]  /*00d0*/  VIADD R0, R10, 0xffffffff ;  /* 0xffffffff0a007836 */ /* 0x000fe40000000000 */
[----:B-1----:R-:W-:Y:S02]  /*00e0*/  IMAD R7, R7, UR4, R2 ;  /* 0x0000000407077c24 */ /* 0x002fe4000f8e0202 */
[----:B--2---:R-:W-:-:S03]  /*00f0*/  IMAD.U32 R2, RZ, RZ, UR6 ;  /* 0x00000006ff027e24 */ /* 0x004fc6000f8e00ff */
[----:B------:R-:W-:-:S04]  /*0100*/  ISETP.GE.OR P0, PT, R7, R0, P0 ;  /* 0x000000000700720c */ /* 0x000fc80000706670 */
[----:B----4-:R-:W-:-:S13]  /*0110*/  ISETP.LE.OR P0, PT, R2, UR9, P0 ;  /* 0x0000000902007c0c */ /* 0x010fda0008703670 */
[----:B------:R-:W-:Y:S05]  /*0120*/  @P0 EXIT ;  /* 0x000000000000094d */ /* 0x000fea0003800000 */
[----:B------:R-:W0:Y:S01]  /*0130*/  LDC.64 R2, c[0x0][0x380] ;  /* 0x0000e000ff027b82 */ /* 0x000e220000000a00 */
[----:B------:R-:W1:Y:S01]  /*0140*/  LDCU.64 UR10, c[0x0][0x358] ;  /* 0x00006b00ff0a77ac */ /* 0x000e620008000a00 */
[----:B------:R-:W-:Y:S01]  /*0150*/  IMAD R5, R9, R10, R7 ;  /* 0x0000000a09057224 */ /* 0x000fe200078e0207 */
[----:B------:R-:W2:Y:S01]  /*0160*/  LDCU.64 UR4, c[0x0][0x3a8] ;  /* 0x00007500ff0477ac */ /* 0x000ea20008000a00 */
[----:B------:R-:W3:Y:S01]  /*0170*/  LDCU.64 UR6, c[0x0][0x390] ;  /* 0x00007200ff0677ac */ /* 0x000ee20008000a00 */
[----:B------:R-:W4:Y:S01]  /*0180*/  LDCU UR8, c[0x0][0x3bc] ;  /* 0x00007780ff0877ac */ /* 0x000f220008000800 */
[----:B0-----:R-:W-:-:S05]  /*0190*/  IMAD.WIDE R2, R5, 0x4, R2 ;  /* 0x0000000405027825 */ /* 0x001fca00078e0202 */
[----:B-1----:R-:W5:Y:S01]  /*01a0*/  LDG.E R18, desc[UR10][R2.64+0x4] ;  /* 0x0000040a02127981 */ /* 0x002f62000c1e1900 */
[----:B------:R-:W-:-:S03]  /*01b0*/  IMAD.WIDE R10, R10, 0x4, R2 ;  /* 0x000000040a0a7825 */ /* 0x000fc600078e0202 */
[----:B------:R-:W5:Y:S04]  /*01c0*/  LDG.E R5, desc[UR10][R2.64] ;  /* 0x0000000a02057981 */ /* 0x000f68000c1e1900 */
[----:B------:R-:W5:Y:S04]  /*01d0*/  LDG.E R13, desc[UR10][R10.64+0x4] ;  /* 0x0000040a0a0d7981 */ /* 0x000f68000c1e1900 */
[----:B------:R-:W5:Y:S01]  /*01e0*/  LDG.E R0, desc[UR10][R10.64] ;  /* 0x0000000a0a007981 */ /* 0x000f62000c1e1900 */
[----:B--2---:R-:W-:Y:S02]  /*01f0*/  UIMAD.WIDE.U32 UR4, UR9, 0x4, UR4 ;  /* 0x00000004090478a5 */ /* 0x004fe4000f8e0004 */
[----:B---3--:R-:W-:-:S02]  /*0200*/  UIMAD.WIDE.U32 UR6, UR9, 0x4, UR6 ;  /* 0x00000004090678a5 */ /* 0x008fc4000f8e0006 */
[----:B----4-:R-:W-:Y:S01]  /*0210*/  UIMAD UR8, UR9, UR8, URZ ;  /* 0x00000008090872a4 */ /* 0x010fe2000f8e02ff */
[----:B-----5:R-:W-:-:S04]  /*0220*/  FSETP.NAN.AND P0, PT, |R18|, |R18|, PT ;  /* 0x400000121200720b */ /* 0x020fc80003f08200 */
[----:B------:R-:W-:-:S04]  /*0230*/  FSETP.NAN.OR P0, PT, |R5|, |R5|, P0 ;  /* 0x400000050500720b */ /* 0x000fc80000708600 */
[----:B------:R-:W-:-:S04]  /*0240*/  FSETP.NAN.OR P0, PT, |R13|, |R13|, P0 ;  /* 0x4000000d0d00720b */ /* 0x000fc80000708600 */
[----:B------:R-:W-:-:S13]  /*0250*/  FSETP.NAN.OR P0, PT, |R0|, |R0|, P0 ;  /* 0x400000000000720b */ /* 0x000fda0000708600 */
[----:B------:R-:W-:Y:S05]  /*0260*/  @P0 EXIT ;  /* 0x000000000000094d */ /* 0x000fea0003800000 */
[----:B------:R-:W-:Y:S02]  /*0270*/  IMAD.U32 R2, RZ, RZ, UR4 ;  /* 0x00000004ff027e24 */ /* 0x000fe4000f8e00ff */
[----:B------:R-:W-:-:S05]  /*0280*/  IMAD.U32 R3, RZ, RZ, UR5 ;  /* 0x00000005ff037e24 */ /* 0x000fca000f8e00ff */
[----:B------:R-:W2:Y:S02]  /*0290*/  LDG.E R2, desc[UR10][R2.64] ;  /* 0x0000000a02027981 */ /* 0x000ea4000c1e1900 */
[----:B--2---:R-:W-:-:S13]  /*02a0*/  R2UR UR9, R2 ;  /* 0x00000000020972ca */ /* 0x004fda00000e0000 */
[----:B------:R-:W-:Y:S02]  /*02b0*/  FSETP.GE.AND P1, PT, R18, UR9, PT ;  /* 0x0000000912007c0b */ /* 0x000fe4000bf26000 */
[----:B------:R-:W-:Y:S02]  /*02c0*/  FSETP.GE.AND P2, PT, R13, UR9, PT ;  /* 0x000000090d007c0b */ /* 0x000fe4000bf46000 */
[----:B------:R-:W-:Y:S02]  /*02d0*/  FSETP.GE.AND P0, PT, R5, UR9, PT ;  /* 0x0000000905007c0b */ /* 0x000fe4000bf06000 */
[----:B------:R-:W-:Y:S02]  /*02e0*/  FSETP.GE.AND P3, PT, R0, UR9, PT ;  /* 0x0000000900007c0b */ /* 0x000fe4000bf66000 */
[----:B------:R-:W-:-:S05]  /*02f0*/  SEL R10, RZ, 0x1, !P0 ;  /* 0x00000001ff0a7807 */ /* 0x000fca0004000000 */
[----:B------:R-:W-:-:S04]  /*0300*/  @P1 VIADD R10, R10, 0x2 ;  /* 0x000000020a0a1836 */ /* 0x000fc80000000000 */
[----:B------:R-:W-:-:S04]  /*0310*/  @P2 VIADD R10, R10, 0x4 ;  /* 0x000000040a0a2836 */ /* 0x000fc80000000000 */
[----:B------:R-:W-:-:S04]  /*0320*/  @P3 VIADD R10, R10, 0x8 ;  /* 0x000000080a0a3836 */ /* 0x000fc80000000000 */
[----:B------:R-:W-:-:S06]  /*0330*/  IMAD.SHL.U32 R4, R10, 0x4, RZ ;  /* 0x000000040a047824 */ /* 0x000fcc00078e00ff */
[----:B------:R-:W0:Y:S02]  /*0340*/  LDC R4, c[0x3][R4] ;  /* 0x00c0000004047b82 */ /* 0x000e240000000800 */
[----:B0-----:R-:W-:-:S13]  /*0350*/  ISETP.NE.AND P0, PT, R4, RZ, PT ;  /* 0x000000ff0400720c */ /* 0x001fda0003f05270 */
[----:B------:R-:W-:Y:S05]  /*0360*/  @!P0 EXIT ;  /* 0x000000000000894d */ /* 0x000fea0003800000 */
[C---:B------:R-:W-:Y:S01]  /*0370*/  FADD R20, -R5.reuse, R0 ;  /* 0x0000000005147221 */ /* 0x040fe20000000100 */
[----:B------:R-:W0:Y:S01]  /*0380*/  LDC R11, c[0x0][0x3b4] ;  /* 0x0000ed00ff0b7b82 */ /* 0x000e220000000800 */
[----:B------:R-:W0:Y:S01]  /*0390*/  LDCU UR4, c[0x0][0x3a0] ;  /* 0x00007400ff0477ac */ /* 0x000e220008000800 */
[----:B------:R-:W-:Y:S01]  /*03a0*/  FADD R19, -R5, UR9 ;  /* 0x0000000905137e21 */ /* 0x000fe20008000100 */
[----:B------:R-:W1:Y:S01]  /*03b0*/  MUFU.RCP R3, R20 ;  /* 0x0000001400037308 */ /* 0x000e620000001000 */
[----:B------:R-:W-:Y:S01]  /*03c0*/  I2FP.F32.S32 R6, R7 ;  /* 0x0000000700067245 */ /* 0x000fe20000201400 */
[----:B------:R-:W-:Y:S01]  /*03d0*/  UMOV UR12, 0x40 ;  /* 0x00000040000c7882 */ /* 0x000fe20000000000 */
[----:B------:R-:W-:Y:S01]  /*03e0*/  I2FP.F32.U32 R8, R9 ;  /* 0x0000000900087245 */ /* 0x000fe20000201000 */
[----:B------:R-:W-:Y:S01]  /*03f0*/  USHF.R.S32.HI UR5, URZ, 0x1f, UR8 ;  /* 0x0000001fff057899 */ /* 0x000fe20008011408 */
[----:B------:R-:W2:Y:S01]  /*0400*/  LDC R15, c[0x0][0x3b8] ;  /* 0x0000ee00ff0f7b82 */ /* 0x000ea20000000800 */
[----:B------:R-:W-:Y:S01]  /*0410*/  LEA R10, R10, UR12, 0x4 ;  /* 0x0000000c0a0a7c11 */ /* 0x000fe2000f8e20ff */
[----:B------:R-:W-:Y:S01]  /*0420*/  BSSY.RECONVERGENT B0, `(.L_x_2) ;  /* 0x000000f000007945 */ /* 0x000fe20003800200 */
[----:B------:R-:W3:Y:S01]  /*0430*/  FCHK P0, R19, R20 ;  /* 0x0000001413007302 */ /* 0x000ee20000000000 */
[----:B-1----:R-:W-:-:S04]  /*0440*/  FFMA R2, -R20, R3, 1 ;  /* 0x3f80000014027423 */ /* 0x002fc80000000103 */
[----:B------:R-:W-:Y:S01]  /*0450*/  FFMA R2, R3, R2, R3 ;  /* 0x0000000203027223 */ /* 0x000fe20000000003 */
[----:B0-----:R-:W-:-:S03]  /*0460*/  FFMA R6, R6, UR4, R11 ;  /* 0x0000000406067c23 */ /* 0x001fc6000800000b */
[----:B------:R-:W-:-:S04]  /*0470*/  FFMA R3, R19, R2, RZ ;  /* 0x0000000213037223 */ /* 0x000fc800000000ff */
[----:B------:R-:W-:Y:S01]  /*0480*/  FFMA R4, -R20, R3, R19 ;  /* 0x0000000314047223 */ /* 0x000fe20000000113 */
[----:B--2---:R-:W-:-:S03]  /*0490*/  FFMA R8, R8, UR4, R15 ;  /* 0x0000000408087c23 */ /* 0x004fc6000800000f */
[----:B------:R-:W-:Y:S01]  /*04a0*/  FFMA R4, R2, R4, R3 ;  /* 0x0000000402047223 */ /* 0x000fe20000000003 */
[----:B---3--:R-:W-:Y:S06]  /*04b0*/  @!P0 BRA `(.L_x_3) ;  /* 0x0000000000148947 */ /* 0x008fec0003800000 */
[----:B------:R-:W-:Y:S01]  /*04c0*/  IMAD.MOV.U32 R2, RZ, RZ, R19 ;  /* 0x000000ffff027224 */ /* 0x000fe200078e0013 */
[----:B------:R-:W-:Y:S01]  /*04d0*/  MOV R21, 0x500 ;  /* 0x0000050000157802 */ /* 0x000fe20000000f00 */
[----:B------:R-:W-:-:S07]  /*04e0*/  IMAD.MOV.U32 R16, RZ, RZ, R20 ;  /* 0x000000ffff107224 */ /* 0x000fce00078e0014 */
[----:B------:R-:W-:Y:S05]  /*04f0*/  CALL.REL.NOINC `($__internal_0_$__cuda_sm3x_div_rn_noftz_f32_slowpath) ;  /* 0x0000001000507944 */ /* 0x000fea0003c00000 */
[----:B------:R-:W-:-:S07]  /*0500*/  IMAD.MOV.U32 R4, RZ, RZ, R23 ;  /* 0x000000ffff047224 */ /* 0x000fce00078e0017 */
.L_x_3:
[----:B------:R-:W-:Y:S05]  /*0510*/  BSYNC.RECONVERGENT B0 ;  /* 0x0000000000007941 */ /* 0x000fea0003800200 */
.L_x_2:
[----:B------:R-:W-:Y:S01]  /*0520*/  FADD R11, R13, -R0 ;  /* 0x800000000d0b7221 */ /* 0x000fe20000000000 */
[----:B------:R-:W-:Y:S01]  /*0530*/  FADD R2, -R0, UR9 ;  /* 0x0000000900027e21 */ /* 0x000fe20008000100 */
[----:B------:R-:W-:Y:S02]  /*0540*/  BSSY.RECONVERGENT B0, `(.L_x_4) ;  /* 0x000000d000007945 */ /* 0x000fe40003800200 */
[----:B------:R-:W0:Y:S08]  /*0550*/  MUFU.RCP R12, R11 ;  /* 0x0000000b000c7308 */ /* 0x000e300000001000 */
[----:B------:R-:W1:Y:S01]  /*0560*/  FCHK P0, R2, R11 ;  /* 0x0000000b02007302 */ /* 0x000e620000000000 */
[----:B0-----:R-:W-:-:S04]  /*0570*/  FFMA R3, -R11, R12, 1 ;  /* 0x3f8000000b037423 */ /* 0x001fc8000000010c */
[----:B------:R-:W-:-:S04]  /*0580*/  FFMA R3, R12, R3, R12 ;  /* 0x000000030c037223 */ /* 0x000fc8000000000c */
[----:B------:R-:W-:-:S04]  /*0590*/  FFMA R12, R2, R3, RZ ;  /* 0x00000003020c7223 */ /* 0x000fc800000000ff */
[----:B------:R-:W-:-:S04]  /*05a0*/  FFMA R14, -R11, R12, R2 ;  /* 0x0000000c0b0e7223 */ /* 0x000fc80000000102 */
[----:B------:R-:W-:Y:S01]  /*05b0*/  FFMA R12, R3, R14, R12 ;  /* 0x0000000e030c7223 */ /* 0x000fe2000000000c */
[----:B-1----:R-:W-:Y:S06]  /*05c0*/  @!P0 BRA `(.L_x_5) ;  /* 0x0000000000108947 */ /* 0x002fec0003800000 */
[----:B------:R-:W-:Y:S01]  /*05d0*/  IMAD.MOV.U32 R16, RZ, RZ, R11 ;  /* 0x000000ffff107224 */ /* 0x000fe200078e000b */
[----:B------:R-:W-:-:S07]  /*05e0*/  MOV R21, 0x600 ;  /* 0x0000060000157802 */ /* 0x000fce0000000f00 */
[----:B------:R-:W-:Y:S05]  /*05f0*/  CALL.REL.NOINC `($__internal_0_$__cuda_sm3x_div_rn_noftz_f32_slowpath) ;  /* 0x0000001000107944 */ /* 0x000fea0003c00000 */
[----:B------:R-:W-:-:S07]  /*0600*/  IMAD.MOV.U32 R12, RZ, RZ, R23 ;  /* 0x000000ffff0c7224 */ /* 0x000fce00078e0017 */
.L_x_5:
[----:B------:R-:W-:Y:S05]  /*0610*/  BSYNC.RECONVERGENT B0 ;  /* 0x0000000000007941 */ /* 0x000fea0003800200 */
.L_x_4:
[C---:B------:R-:W-:Y:S01]  /*0620*/  FADD R13, -R18.reuse, R13 ;  /* 0x0000000d120d7221 */ /* 0x040fe20000000100 */
[----:B------:R-:W0:Y:S01]  /*0630*/  LDCU UR4, c[0x0][0x3a0] ;  /* 0x00007400ff0477ac */ /* 0x000e220008000800 */
[----:B------:R-:W-:Y:S01]  /*0640*/  FADD R2, -R18, UR9 ;  /* 0x0000000912027e21 */ /* 0x000fe20008000100 */
[----:B------:R-:W-:Y:S01]  /*0650*/  BSSY.RECONVERGENT B0, `(.L_x_6) ;  /* 0x000000e000007945 */ /* 0x000fe20003800200 */
[----:B------:R-:W1:Y:S08]  /*0660*/  MUFU.RCP R14, R13 ;  /* 0x0000000d000e7308 */ /* 0x000e700000001000 */
[----:B------:R-:W2:Y:S01]  /*0670*/  FCHK P0, R2, R13 ;  /* 0x0000000d02007302 */ /* 0x000ea20000000000 */
[----:B-1----:R-:W-:-:S04]  /*0680*/  FFMA R3, -R13, R14, 1 ;  /* 0x3f8000000d037423 */ /* 0x002fc8000000010e */
[----:B------:R-:W-:Y:S01]  /*0690*/  FFMA R3, R14, R3, R14 ;  /* 0x000000030e037223 */ /* 0x000fe2000000000e */
[----:B0-----:R-:W-:-:S03]  /*06a0*/  FADD R14, R8, UR4 ;  /* 0x00000004080e7e21 */ /* 0x001fc60008000000 */
[----:B------:R-:W-:-:S04]  /*06b0*/  FFMA R16, R2, R3, RZ ;  /* 0x0000000302107223 */ /* 0x000fc800000000ff */
[----:B------:R-:W-:-:S04]  /*06c0*/  FFMA R15, -R13, R16, R2 ;  /* 0x000000100d0f7223 */ /* 0x000fc80000000102 */
[----:B------:R-:W-:Y:S01]  /*06d0*/  FFMA R15, R3, R15, R16 ;  /* 0x0000000f030f7223 */ /* 0x000fe20000000010 */
[----:B--2---:R-:W-:Y:S06]  /*06e0*/  @!P0 BRA `(.L_x_7) ;  /* 0x0000000000108947 */ /* 0x004fec0003800000 */
[----:B------:R-:W-:Y:S01]  /*06f0*/  IMAD.MOV.U32 R16, RZ, RZ, R13 ;  /* 0x000000ffff107224 */ /* 0x000fe200078e000d */
[----:B------:R-:W-:-:S07]  /*0700*/  MOV R21, 0x720 ;  /* 0x0000072000157802 */ /* 0x000fce0000000f00 */
[----:B------:R-:W-:Y:S05]  /*0710*/  CALL.REL.NOINC `($__internal_0_$__cuda_sm3x_div_rn_noftz_f32_slowpath) ;  /* 0x0000000c00c87944 */ /* 0x000fea0003c00000 */
[----:B------:R-:W-:-:S07]  /*0720*/  IMAD.MOV.U32 R15, RZ, RZ, R23 ;  /* 0x000000ffff0f7224 */ /* 0x000fce00078e0017 */
.L_x_7:
[----:B------:R-:W-:Y:S05]  /*0730*/  BSYNC.RECONVERGENT B0 ;  /* 0x0000000000007941 */ /* 0x000fea0003800200 */
.L_x_6:
[----:B------:R-:W-:Y:S01]  /*0740*/  FADD R16, -R5, R18 ;  /* 0x0000001205107221 */ /* 0x000fe20000000100 */
[----:B------:R-:W0:Y:S01]  /*0750*/  LDCU UR4, c[0x0][0x3a0] ;  /* 0x00007400ff0477ac */ /* 0x000e220008000800 */
[----:B------:R-:W-:Y:S02]  /*0760*/  BSSY.RECONVERGENT B0, `(.L_x_8) ;  /* 0x000000e000007945 */ /* 0x000fe40003800200 */
[----:B------:R-:W1:Y:S08]  /*0770*/  MUFU.RCP R3, R16 ;  /* 0x0000001000037308 */ /* 0x000e700000001000 */
[----:B------:R-:W2:Y:S01]  /*0780*/  FCHK P0, R19, R16 ;  /* 0x0000001013007302 */ /* 0x000ea20000000000 */
[----:B0-----:R-:W-:Y:S01]  /*0790*/  FADD R17, R6, UR4 ;  /* 0x0000000406117e21 */ /* 0x001fe20008000000 */
[----:B-1----:R-:W-:-:S04]  /*07a0*/  FFMA R2, -R16, R3, 1 ;  /* 0x3f80000010027423 */ /* 0x002fc80000000103 */
[----:B------:R-:W-:-:S04]  /*07b0*/  FFMA R2, R3, R2, R3 ;  /* 0x0000000203027223 */ /* 0x000fc80000000003 */
[----:B------:R-:W-:-:S04]  /*07c0*/  FFMA R3, R19, R2, RZ ;  /* 0x0000000213037223 */ /* 0x000fc800000000ff */
[----:B------:R-:W-:-:S04]  /*07d0*/  FFMA R18, -R16, R3, R19 ;  /* 0x0000000310127223 */ /* 0x000fc80000000113 */
[----:B------:R-:W-:Y:S01]  /*07e0*/  FFMA R18, R2, R18, R3 ;  /* 0x0000001202127223 */ /* 0x000fe20000000003 */
[----:B--2---:R-:W-:Y:S06]  /*07f0*/  @!P0 BRA `(.L_x_9) ;  /* 0x0000000000108947 */ /* 0x004fec0003800000 */
[----:B------:R-:W-:Y:S01]  /*0800*/  IMAD.MOV.U32 R2, RZ, RZ, R19 ;  /* 0x000000ffff027224 */ /* 0x000fe200078e0013 */
[----:B------:R-:W-:-:S07]  /*0810*/  MOV R21, 0x830 ;  /* 0x0000083000157802 */ /* 0x000fce0000000f00 */
[----:B------:R-:W-:Y:S05]  /*0820*/  CALL.REL.NOINC `($__internal_0_$__cuda_sm3x_div_rn_noftz_f32_slowpath) ;  /* 0x0000000c00847944 */ /* 0x000fea0003c00000 */
[----:B------:R-:W-:-:S07]  /*0830*/  MOV R18, R23 ;  /* 0x0000001700127202 */ /* 0x000fce0000000f00 */
.L_x_9:
[----:B------:R-:W-:Y:S05]  /*0840*/  BSYNC.RECONVERGENT B0 ;  /* 0x0000000000007941 */ /* 0x000fea0003800200 */
.L_x_8:
[----:B------:R-:W0:Y:S02]  /*0850*/  LDC R2, c[0x3][R10] ;  /* 0x00c000000a027b82 */ /* 0x000e240000000800 */
[----:B0-----:R-:W-:-:S13]  /*0860*/  ISETP.NE.AND P0, PT, R2, -0x1, PT ;  /* 0xffffffff0200780c */ /* 0x001fda0003f05270 */
[----:B------:R-:W-:Y:S05]  /*0870*/  @!P0 EXIT ;  /* 0x000000000000894d */ /* 0x000fea0003800000 */
[----:B------:R0:W1:Y:S01]  /*0880*/  LDC R22, c[0x3][R10+0x4] ;  /* 0x00c001000a167b82 */ /* 0x0000620000000800 */
[----:B------:R-:W-:Y:S01]  /*0890*/  ISETP.GT.AND P0, PT, R2, 0x1, PT ;  /* 0x000000010200780c */ /* 0x000fe20003f04270 */
[----:B------:R-:W-:-:S12]  /*08a0*/  BSSY.RECONVERGENT B0, `(.L_x_10) ;  /* 0x0000025000007945 */ /* 0x000fd80003800200 */
[----:B0-----:R-:W-:Y:S05]  /*08b0*/  @P0 BRA `(.L_x_11) ;  /* 0x0000000000440947 */ /* 0x001fea0003800000 */
[----:B------:R-:W-:-:S05]  /*08c0*/  VIMNMX.U32 R2, PT, PT, R2, 0x2, PT ;  /* 0x0000000202027848 */ /* 0x000fca0003fe0000 */
[----:B------:R-:W-:-:S04]  /*08d0*/  IMAD.SHL.U32 R19, R2, 0x4, RZ ;  /* 0x0000000402137824 */ /* 0x000fc800078e00ff */
[----:B------:R-:W0:Y:S02]  /*08e0*/  LDC R2, c[0x2][R19] ;  /* 0x0080000013027b82 */ /* 0x000e240000000800 */
[----:B0-----:R-:W-:-:S04]  /*08f0*/  SHF.R.S32.HI R3, RZ, 0x1f, R2 ;  /* 0x0000001fff037819 */ /* 0x001fc80000011402 */
.L_x_74:
[----:B------:R-:W-:Y:S05]  /*0900*/  BRX R2 -0x910                                                                                                         (*"BRANCH_TARGETS .L_x_75,.L_x_76,.L_x_12"*) ;  /* 0xfffffff402bc7949 */ /* 0x000fea000383ffff */
.L_x_76:
[----:B------:R-:W0:Y:S01]  /*0910*/  LDCU UR4, c[0x0][0x3a0] ;  /* 0x00007400ff0477ac */ /* 0x000e220008000800 */
[----:B------:R-:W-:Y:S01]  /*0920*/  FSETP.GEU.AND P0, PT, |R13|, 9.9999999747524270788e-07, PT ;  /* 0x358637bd0d00780b */ /* 0x000fe20003f0e200 */
[----:B------:R-:W-:-:S03]  /*0930*/  IMAD.MOV.U32 R19, RZ, RZ, R17 ;  /* 0x000000ffff137224 */ /* 0x000fc600078e0011 */
[----:B------:R-:W-:-:S05]  /*0940*/  FSEL R21, R15, 0.5, P0 ;  /* 0x3f0000000f157808 */ /* 0x000fca0000000000 */
[----:B0-----:R-:W-:Y:S01]  /*0950*/  FFMA R21, R21, UR4, R8 ;  /* 0x0000000415157c23 */ /* 0x001fe20008000008 */
[----:B------:R-:W-:Y:S06]  /*0960*/  BRA `(.L_x_12) ;  /* 0x0000000000607947 */ /* 0x000fec0003800000 */
.L_x_75:
[----:B------:R-:W0:Y:S01]  /*0970*/  LDCU UR4, c[0x0][0x3a0] ;  /* 0x00007400ff0477ac */ /* 0x000e220008000800 */
[----:B------:R-:W-:Y:S01]  /*0980*/  FSETP.GEU.AND P0, PT, |R16|, 9.9999999747524270788e-07, PT ;  /* 0x358637bd1000780b */ /* 0x000fe20003f0e200 */
[----:B------:R-:W-:-:S03]  /*0990*/  IMAD.MOV.U32 R21, RZ, RZ, R8 ;  /* 0x000000ffff157224 */ /* 0x000fc600078e0008 */
[----:B------:R-:W-:-:S05]  /*09a0*/  FSEL R19, R18, 0.5, P0 ;  /* 0x3f00000012137808 */ /* 0x000fca0000000000 */
[----:B0-----:R-:W-:Y:S01]  /*09b0*/  FFMA R19, R19, UR4, R6 ;  /* 0x0000000413137c23 */ /* 0x001fe20008000006 */
[----:B------:R-:W-:Y:S06]  /*09c0*/  BRA `(.L_x_12) ;  /* 0x0000000000487947 */ /* 0x000fec0003800000 */
.L_x_11:
[----:B------:R-:W-:-:S05]  /*09d0*/  IMAD.MOV.U32 R3, RZ, RZ, -0x2 ;  /* 0xfffffffeff037424 */ /* 0x000fca00078e00ff */
[----:B------:R-:W-:-:S05]  /*09e0*/  VIADDMNMX.U32 R2, R2, R3, 0x2, PT ;  /* 0x0000000202027446 */ /* 0x000fca0003800003 */
[----:B------:R-:W-:-:S04]  /*09f0*/  IMAD.SHL.U32 R19, R2, 0x4, RZ ;  /* 0x0000000402137824 */ /* 0x000fc800078e00ff */
[----:B------:R-:W0:Y:S02]  /*0a00*/  LDC R2, c[0x2][R19+0xc] ;  /* 0x0080030013027b82 */ /* 0x000e240000000800 */
[----:B0-----:R-:W-:-:S04]  /*0a10*/  SHF.R.S32.HI R3, RZ, 0x1f, R2 ;  /* 0x0000001fff037819 */ /* 0x001fc80000011402 */
.L_x_78:
[----:B------:R-:W-:Y:S05]  /*0a20*/  BRX R2 -0xa30                                                                                                         (*"BRANCH_TARGETS .L_x_79,.L_x_80,.L_x_12"*) ;  /* 0xfffffff402747949 */ /* 0x000fea000383ffff */
.L_x_80:
[----:B------:R-:W0:Y:S01]  /*0a30*/  LDCU UR4, c[0x0][0x3a0] ;  /* 0x00007400ff0477ac */ /* 0x000e220008000800 */
[----:B------:R-:W-:Y:S01]  /*0a40*/  FSETP.GEU.AND P0, PT, |R20|, 9.9999999747524270788e-07, PT ;  /* 0x358637bd1400780b */ /* 0x000fe20003f0e200 */
[----:B------:R-:W-:-:S03]  /*0a50*/  IMAD.MOV.U32 R19, RZ, RZ, R6 ;  /* 0x000000ffff137224 */ /* 0x000fc600078e0006 */
[----:B------:R-:W-:-:S05]  /*0a60*/  FSEL R21, R4, 0.5, P0 ;  /* 0x3f00000004157808 */ /* 0x000fca0000000000 */
[----:B0-----:R-:W-:Y:S01]  /*0a70*/  FFMA R21, R21, UR4, R8 ;  /* 0x0000000415157c23 */ /* 0x001fe20008000008 */
[----:B------:R-:W-:Y:S06]  /*0a80*/  BRA `(.L_x_12) ;  /* 0x0000000000187947 */ /* 0x000fec0003800000 */
.L_x_79:
[----:B------:R-:W0:Y:S01]  /*0a90*/  LDCU UR4, c[0x0][0x3a0] ;  /* 0x00007400ff0477ac */ /* 0x000e220008000800 */
[----:B------:R-:W-:Y:S01]  /*0aa0*/  FADD R2, -R12, 1 ;  /* 0x3f8000000c027421 */ /* 0x000fe20000000100 */
[----:B------:R-:W-:Y:S01]  /*0ab0*/  FSETP.GEU.AND P0, PT, |R11|, 9.9999999747524270788e-07, PT ;  /* 0x358637bd0b00780b */ /* 0x000fe20003f0e200 */
[----:B------:R-:W-:-:S03]  /*0ac0*/  IMAD.MOV.U32 R21, RZ, RZ, R14 ;  /* 0x000000ffff157224 */ /* 0x000fc600078e000e */
[----:B------:R-:W-:-:S05]  /*0ad0*/  FSEL R19, R2, 0.5, P0 ;  /* 0x3f00000002137808 */ /* 0x000fca0000000000 */
[----:B0-----:R-:W-:-:S07]  /*0ae0*/  FFMA R19, R19, UR4, R6 ;  /* 0x0000000413137c23 */ /* 0x001fce0008000006 */
.L_x_12:
[----:B------:R-:W-:Y:S05]  /*0af0*/  BSYNC.RECONVERGENT B0 ;  /* 0x0000000000007941 */ /* 0x000fea0003800200 */
.L_x_10:
[----:B-1----:R-:W-:Y:S01]  /*0b00*/  ISETP.GT.AND P0, PT, R22, 0x1, PT ;  /* 0x000000011600780c */ /* 0x002fe20003f04270 */
[----:B------:R-:W-:-:S12]  /*0b10*/  BSSY.RECONVERGENT B0, `(.L_x_13) ;  /* 0x0000025000007945 */ /* 0x000fd80003800200 */
[----:B------:R-:W-:Y:S05]  /*0b20*/  @P0 BRA `(.L_x_14) ;  /* 0x0000000000440947 */ /* 0x000fea0003800000 */
[----:B------:R-:W-:-:S05]  /*0b30*/  VIMNMX.U32 R22, PT, PT, R22, 0x2, PT ;  /* 0x0000000216167848 */ /* 0x000fca0003fe0000 */
[----:B------:R-:W-:-:S04]  /*0b40*/  IMAD.SHL.U32 R22, R22, 0x4, RZ ;  /* 0x0000000416167824 */ /* 0x000fc800078e00ff */
[----:B------:R-:W0:Y:S02]  /*0b50*/  LDC R2, c[0x2][R22+0x18] ;  /* 0x0080060016027b82 */ /* 0x000e240000000800 */
[----:B0-----:R-:W-:-:S04]  /*0b60*/  SHF.R.S32.HI R3, RZ, 0x1f, R2 ;  /* 0x0000001fff037819 */ /* 0x001fc80000011402 */
.L_x_82:
[----:B------:R-:W-:Y:S05]  /*0b70*/  BRX R2 -0xb80                                                                                                         (*"BRANCH_TARGETS .L_x_83,.L_x_84,.L_x_15"*) ;  /* 0xfffffff402207949 */ /* 0x000fea000383ffff */
.L_x_84:
[----:B------:R-:W0:Y:S01]  /*0b80*/  LDCU UR4, c[0x0][0x3a0] ;  /* 0x00007400ff0477ac */ /* 0x000e220008000800 */
[----:B------:R-:W-:Y:S01]  /*0b90*/  FSETP.GEU.AND P0, PT, |R13|, 9.9999999747524270788e-07, PT ;  /* 0x358637bd0d00780b */ /* 0x000fe20003f0e200 */
[----:B------:R-:W-:-:S03]  /*0ba0*/  IMAD.MOV.U32 R25, RZ, RZ, R17 ;  /* 0x000000ffff197224 */ /* 0x000fc600078e0011 */
[----:B------:R-:W-:-:S05]  /*0bb0*/  FSEL R23, R15, 0.5, P0 ;  /* 0x3f0000000f177808 */ /* 0x000fca0000000000 */
[----:B0-----:R-:W-:Y:S01]  /*0bc0*/  FFMA R23, R23, UR4, R8 ;  /* 0x0000000417177c23 */ /* 0x001fe20008000008 */
[----:B------:R-:W-:Y:S06]  /*0bd0*/  BRA `(.L_x_15) ;  /* 0x0000000000607947 */ /* 0x000fec0003800000 */
.L_x_83:
[----:B------:R-:W0:Y:S01]  /*0be0*/  LDCU UR4, c[0x0][0x3a0] ;  /* 0x00007400ff0477ac */ /* 0x000e220008000800 */
[----:B------:R-:W-:Y:S01]  /*0bf0*/  FSETP.GEU.AND P0, PT, |R16|, 9.9999999747524270788e-07, PT ;  /* 0x358637bd1000780b */ /* 0x000fe20003f0e200 */
[----:B------:R-:W-:-:S03]  /*0c00*/  IMAD.MOV.U32 R23, RZ, RZ, R8 ;  /* 0x000000ffff177224 */ /* 0x000fc600078e0008 */
[----:B------:R-:W-:-:S05]  /*0c10*/  FSEL R25, R18, 0.5, P0 ;  /* 0x3f00000012197808 */ /* 0x000fca0000000000 */
[----:B0-----:R-:W-:Y:S01]  /*0c20*/  FFMA R25, R25, UR4, R6 ;  /* 0x0000000419197c23 */ /* 0x001fe20008000006 */
[----:B------:R-:W-:Y:S06]  /*0c30*/  BRA `(.L_x_15) ;  /* 0x0000000000487947 */ /* 0x000fec0003800000 */
.L_x_14:
[----:B------:R-:W-:-:S05]  /*0c40*/  IMAD.MOV.U32 R3, RZ, RZ, -0x2 ;  /* 0xfffffffeff037424 */ /* 0x000fca00078e00ff */
[----:B------:R-:W-:-:S05]  /*0c50*/  VIADDMNMX.U32 R22, R22, R3, 0x2, PT ;  /* 0x0000000216167446 */ /* 0x000fca0003800003 */
[----:B------:R-:W-:-:S04]  /*0c60*/  IMAD.SHL.U32 R22, R22, 0x4, RZ ;  /* 0x0000000416167824 */ /* 0x000fc800078e00ff */
[----:B------:R-:W0:Y:S02]  /*0c70*/  LDC R2, c[0x2][R22+0x24] ;  /* 0x0080090016027b82 */ /* 0x000e240000000800 */
[----:B0-----:R-:W-:-:S04]  /*0c80*/  SHF.R.S32.HI R3, RZ, 0x1f, R2 ;  /* 0x0000001fff037819 */ /* 0x001fc80000011402 */
.L_x_86:
[----:B------:R-:W-:Y:S05]  /*0c90*/  BRX R2 -0xca0                                                                                                         (*"BRANCH_TARGETS .L_x_87,.L_x_88,.L_x_15"*) ;  /* 0xfffffff002d87949 */ /* 0x000fea000383ffff */
.L_x_88:
[----:B------:R-:W0:Y:S01]  /*0ca0*/  LDCU UR4, c[0x0][0x3a0] ;  /* 0x00007400ff0477ac */ /* 0x000e220008000800 */
[----:B------:R-:W-:Y:S01]  /*0cb0*/  FSETP.GEU.AND P0, PT, |R20|, 9.9999999747524270788e-07, PT ;  /* 0x358637bd1400780b */ /* 0x000fe20003f0e200 */
[----:B------:R-:W-:-:S03]  /*0cc0*/  IMAD.MOV.U32 R25, RZ, RZ, R6 ;  /* 0x000000ffff197224 */ /* 0x000fc600078e0006 */
[----:B------:R-:W-:-:S05]  /*0cd0*/  FSEL R23, R4, 0.5, P0 ;  /* 0x3f00000004177808 */ /* 0x000fca0000000000 */
[----:B0-----:R-:W-:Y:S01]  /*0ce0*/  FFMA R23, R23, UR4, R8 ;  /* 0x0000000417177c23 */ /* 0x001fe20008000008 */
[----:B------:R-:W-:Y:S06]  /*0cf0*/  BRA `(.L_x_15) ;  /* 0x0000000000187947 */ /* 0x000fec0003800000 */
.L_x_87:
[----:B------:R-:W0:Y:S01]  /*0d00*/  LDCU UR4, c[0x0][0x3a0] ;  /* 0x00007400ff0477ac */ /* 0x000e220008000800 */
[----:B------:R-:W-:Y:S01]  /*0d10*/  FADD R2, -R12, 1 ;  /* 0x3f8000000c027421 */ /* 0x000fe20000000100 */
[----:B------:R-:W-:Y:S02]  /*0d20*/  FSETP.GEU.AND P0, PT, |R11|, 9.9999999747524270788e-07, PT ;  /* 0x358637bd0b00780b */ /* 0x000fe40003f0e200 */
[----:B------:R-:W-:Y:S02]  /*0d30*/  MOV R23, R14 ;  /* 0x0000000e00177202 */ /* 0x000fe40000000f00 */
[----:B------:R-:W-:-:S05]  /*0d40*/  FSEL R25, R2, 0.5, P0 ;  /* 0x3f00000002197808 */ /* 0x000fca0000000000 */
[----:B0-----:R-:W-:-:S07]  /*0d50*/  FFMA R25, R25, UR4, R6 ;  /* 0x0000000419197c23 */ /* 0x001fce0008000006 */
.L_x_15:
[----:B------:R-:W-:Y:S05]  /*0d60*/  BSYNC.RECONVERGENT B0 ;  /* 0x0000000000007941 */ /* 0x000fea0003800200 */
.L_x_13:
[----:B------:R-:W0:Y:S01]  /*0d70*/  S2R R20, SR_LANEID ;  /* 0x0000000000147919 */ /* 0x000e220000000000 */
[----:B------:R-:W-:Y:S01]  /*0d80*/  VOTEU.ANY UR4, UPT, PT ;  /* 0x0000000000047886 */ /* 0x000fe200038e0100 */
[----:B------:R-:W-:Y:S01]  /*0d90*/  IMAD.U32 R2, RZ, RZ, UR6 ;  /* 0x00000006ff027e24 */ /* 0x000fe2000f8e00ff */
[----:B------:R-:W0:Y:S01]  /*0da0*/  FLO.U32 R29, UR4 ;  /* 0x00000004001d7d00 */ /* 0x000e2200080e0000 */
[----:B------:R-:W-:Y:S01]  /*0db0*/  IMAD.U32 R3, RZ, RZ, UR7 ;  /* 0x00000007ff037e24 */ /* 0x000fe2000f8e00ff */
[----:B------:R-:W1:Y:S01]  /*0dc0*/  S2R R22, SR_LTMASK ;  /* 0x0000000000167919 */ /* 0x000e620000003900 */
[----:B------:R-:W2:Y:S01]  /*0dd0*/  LDC R24, c[0x3][R10+0x8] ;  /* 0x00c002000a187b82 */ /* 0x000ea20000000800 */
[----:B------:R-:W3:Y:S04]  /*0de0*/  LDCU UR14, c[0x0][0x3bc] ;  /* 0x00007780ff0e77ac */ /* 0x000ee80008000800 */
[----:B------:R-:W4:Y:S01]  /*0df0*/  POPC R27, UR4 ;  /* 0x00000004001b7d09 */ /* 0x000f220008000000 */
[----:B0-----:R-:W-:-:S13]  /*0e00*/  ISETP.EQ.U32.AND P0, PT, R29, R20, PT ;  /* 0x000000141d00720c */ /* 0x001fda0003f02070 */
[----:B----4-:R-:W4:Y:S01]  /*0e10*/  @P0 ATOMG.E.ADD.STRONG.GPU PT, R2, desc[UR10][R2.64], R27 ;  /* 0x8000001b020209a8 */ /* 0x010f2200081ef10a */
[----:B-1----:R-:W-:Y:S01]  /*0e20*/  LOP3.LUT R28, R22, UR4, RZ, 0xc0, !PT ;  /* 0x00000004161c7c12 */ /* 0x002fe2000f8ec0ff */
[----:B------:R-:W-:Y:S05]  /*0e30*/  BSSY.RECONVERGENT B0, `(.L_x_16) ;  /* 0x0000016000007945 */ /* 0x000fea0003800200 */
[----:B------:R-:W0:Y:S01]  /*0e40*/  POPC R28, R28 ;  /* 0x0000001c001c7309 */ /* 0x000e220000000000 */
[----:B--2---:R-:W-:Y:S01]  /*0e50*/  ISETP.NE.AND P1, PT, R24, -0x1, PT ;  /* 0xffffffff1800780c */ /* 0x004fe20003f25270 */
[----:B----4-:R-:W0:Y:S02]  /*0e60*/  SHFL.IDX PT, R26, R2, R29, 0x1f ;  /* 0x00001f1d021a7589 */ /* 0x010e2400000e0000 */
[----:B0-----:R-:W-:-:S05]  /*0e70*/  IMAD.IADD R26, R26, 0x1, R28 ;  /* 0x000000011a1a7824 */ /* 0x001fca00078e021c */
[----:B---3--:R-:W-:-:S13]  /*0e80*/  ISETP.GE.AND P0, PT, R26, UR14, PT ;  /* 0x0000000e1a007c0c */ /* 0x008fda000bf06270 */
[----:B------:R-:W-:Y:S05]  /*0e90*/  @P0 BRA `(.L_x_17) ;  /* 0x00000000003c0947 */ /* 0x000fea0003800000 */
[----:B------:R-:W0:Y:S01]  /*0ea0*/  LDCU.64 UR12, c[0x0][0x388] ;  /* 0x00007100ff0c77ac */ /* 0x000e220008000a00 */
[C---:B------:R-:W-:Y:S01]  /*0eb0*/  IADD3 R3, P0, PT, R26.reuse, UR8, RZ ;  /* 0x000000081a037c10 */ /* 0x040fe2000ff1e0ff */
[----:B------:R-:W-:Y:S02]  /*0ec0*/  IMAD.U32 R27, RZ, RZ, UR9 ;  /* 0x00000009ff1b7e24 */ /* 0x000fe4000f8e00ff */
[----:B------:R-:W-:Y:S01]  /*0ed0*/  IMAD.U32 R29, RZ, RZ, UR9 ;  /* 0x00000009ff1d7e24 */ /* 0x000fe2000f8e00ff */
[----:B------:R-:W-:Y:S02]  /*0ee0*/  LEA.HI.X.SX32 R26, R26, UR5, 0x1, P0 ;  /* 0x000000051a1a7c11 */ /* 0x000fe400080f0eff */
[----:B0-----:R-:W-:-:S04]  /*0ef0*/  LEA R2, P0, R3, UR12, 0x5 ;  /* 0x0000000c03027c11 */ /* 0x001fc8000f8028ff */
[----:B------:R-:W-:-:S05]  /*0f00*/  LEA.HI.X R3, R3, UR13, R26, 0x5, P0 ;  /* 0x0000000d03037c11 */ /* 0x000fca00080f2c1a */
[----:B------:R0:W-:Y:S04]  /*0f10*/  STG.E desc[UR10][R2.64+0x8], R27 ;  /* 0x0000081b02007986 */ /* 0x0001e8000c10190a */
[----:B------:R0:W-:Y:S04]  /*0f20*/  STG.E desc[UR10][R2.64+0x14], R29 ;  /* 0x0000141d02007986 */ /* 0x0001e8000c10190a */
[----:B------:R0:W-:Y:S04]  /*0f30*/  STG.E desc[UR10][R2.64], R19 ;  /* 0x0000001302007986 */ /* 0x0001e8000c10190a */
[----:B------:R0:W-:Y:S04]  /*0f40*/  STG.E desc[UR10][R2.64+0x4], R21 ;  /* 0x0000041502007986 */ /* 0x0001e8000c10190a */
[----:B------:R0:W-:Y:S04]  /*0f50*/  STG.E desc[UR10][R2.64+0xc], R25 ;  /* 0x00000c1902007986 */ /* 0x0001e8000c10190a */
[----:B------:R0:W-:Y:S04]  /*0f60*/  STG.E desc[UR10][R2.64+0x10], R23 ;  /* 0x0000101702007986 */ /* 0x0001e8000c10190a */
[----:B------:R0:W-:Y:S04]  /*0f70*/  STG.E desc[UR10][R2.64+0x18], R7 ;  /* 0x0000180702007986 */ /* 0x0001e8000c10190a */
[----:B------:R0:W-:Y:S02]  /*0f80*/  STG.E desc[UR10][R2.64+0x1c], R9 ;  /* 0x00001c0902007986 */ /* 0x0001e4000c10190a */
.L_x_17:
[----:B------:R-:W-:Y:S05]  /*0f90*/  BSYNC.RECONVERGENT B0 ;  /* 0x0000000000007941 */ /* 0x000fea0003800200 */
.L_x_16:
[----:B------:R-:W-:Y:S05]  /*0fa0*/  @!P1 EXIT ;  /* 0x000000000000994d */ /* 0x000fea0003800000 */
[----:B------:R-:W1:Y:S01]  /*0fb0*/  LDC R10, c[0x3][R10+0xc] ;  /* 0x00c003000a0a7b82 */ /* 0x000e620000000800 */
[----:B------:R-:W-:Y:S01]  /*0fc0*/  ISETP.GT.AND P0, PT, R24, 0x1, PT ;  /* 0x000000011800780c */ /* 0x000fe20003f04270 */
[----:B------:R-:W-:Y:S01]  /*0fd0*/  BSSY.RECONVERGENT B0, `(.L_x_18) ;  /* 0x0000024000007945 */ /* 0x000fe20003800200 */
[----:B------:R-:W-:-:S11]  /*0fe0*/  FADD R0, -R5, R0 ;  /* 0x0000000005007221 */ /* 0x000fd60000000100 */
[----:B------:R-:W-:Y:S05]  /*0ff0*/  @P0 BRA `(.L_x_19) ;  /* 0x0000000000440947 */ /* 0x000fea0003800000 */
[----:B------:R-:W-:-:S05]  /*1000*/  VIMNMX.U32 R24, PT, PT, R24, 0x2, PT ;  /* 0x0000000218187848 */ /* 0x000fca0003fe0000 */
[----:B------:R-:W-:-:S04]  /*1010*/  IMAD.SHL.U32 R24, R24, 0x4, RZ ;  /* 0x0000000418187824 */ /* 0x000fc800078e00ff */
[----:B0-----:R-:W0:Y:S02]  /*1020*/  LDC R2, c[0x2][R24+0x30] ;  /* 0x00800c0018027b82 */ /* 0x001e240000000800 */
[----:B0-----:R-:W-:-:S04]  /*1030*/  SHF.R.S32.HI R3, RZ, 0x1f, R2 ;  /* 0x0000001fff037819 */ /* 0x001fc80000011402 */
.L_x_90:
[----:B------:R-:W-:Y:S05]  /*1040*/  BRX R2 -0x1050                                                                                                        (*"BRANCH_TARGETS .L_x_91,.L_x_92,.L_x_20"*) ;  /* 0xffffffec02ec7949 */ /* 0x000fea000383ffff */
.L_x_92:
[----:B------:R-:W0:Y:S01]  /*1050*/  LDCU UR4, c[0x0][0x3a0] ;  /* 0x00007400ff0477ac */ /* 0x000e220008000800 */
[----:B------:R-:W-:Y:S01]  /*1060*/  FSETP.GEU.AND P0, PT, |R13|, 9.9999999747524270788e-07, PT ;  /* 0x358637bd0d00780b */ /* 0x000fe20003f0e200 */
[----:B------:R-:W-:-:S03]  /*1070*/  IMAD.MOV.U32 R19, RZ, RZ, R17 ;  /* 0x000000ffff137224 */ /* 0x000fc600078e0011 */
[----:B------:R-:W-:-:S05]  /*1080*/  FSEL R21, R15, 0.5, P0 ;  /* 0x3f0000000f157808 */ /* 0x000fca0000000000 */
[----:B0-----:R-:W-:Y:S01]  /*1090*/  FFMA R21, R21, UR4, R8 ;  /* 0x0000000415157c23 */ /* 0x001fe20008000008 */
[----:B------:R-:W-:Y:S06]  /*10a0*/  BRA `(.L_x_20) ;  /* 0x0000000000587947 */ /* 0x000fec0003800000 */
.L_x_91:
[----:B------:R-:W0:Y:S01]  /*10b0*/  LDCU UR4, c[0x0][0x3a0] ;  /* 0x00007400ff0477ac */ /* 0x000e220008000800 */
[----:B------:R-:W-:Y:S01]  /*10c0*/  FSETP.GEU.AND P0, PT, |R16|, 9.9999999747524270788e-07, PT ;  /* 0x358637bd1000780b */ /* 0x000fe20003f0e200 */
[----:B------:R-:W-:-:S03]  /*10d0*/  IMAD.MOV.U32 R21, RZ, RZ, R8 ;  /* 0x000000ffff157224 */ /* 0x000fc600078e0008 */
[----:B------:R-:W-:-:S05]  /*10e0*/  FSEL R19, R18, 0.5, P0 ;  /* 0x3f00000012137808 */ /* 0x000fca0000000000 */
[----:B0-----:R-:W-:Y:S01]  /*10f0*/  FFMA R19, R19, UR4, R6 ;  /* 0x0000000413137c23 */ /* 0x001fe20008000006 */
[----:B------:R-:W-:Y:S06]  /*1100*/  BRA `(.L_x_20) ;  /* 0x0000000000407947 */ /* 0x000fec0003800000 */
.L_x_19:
[----:B------:R-:W-:-:S13]  /*1110*/  ISETP.NE.AND P0, PT, R24, 0x2, PT ;  /* 0x000000021800780c */ /* 0x000fda0003f05270 */
[----:B------:R-:W-:Y:S05]  /*1120*/  @!P0 BRA `(.L_x_21) ;  /* 0x0000000000208947 */ /* 0x000fea0003800000 */
[----:B------:R-:W-:-:S13]  /*1130*/  ISETP.NE.AND P0, PT, R24, 0x3, PT ;  /* 0x000000031800780c */ /* 0x000fda0003f05270 */
[----:B------:R-:W-:Y:S05]  /*1140*/  @P0 BRA `(.L_x_20) ;  /* 0x0000000000300947 */ /* 0x000fea0003800000 */
[----:B------:R-:W2:Y:S01]  /*1150*/  LDCU UR4, c[0x0][0x3a0] ;  /* 0x00007400ff0477ac */ /* 0x000ea20008000800 */
[----:B------:R-:W-:Y:S01]  /*1160*/  FSETP.GEU.AND P0, PT, |R0|, 9.9999999747524270788e-07, PT ;  /* 0x358637bd0000780b */ /* 0x000fe20003f0e200 */
[----:B0-----:R-:W-:-:S03]  /*1170*/  IMAD.MOV.U32 R19, RZ, RZ, R6 ;  /* 0x000000ffff137224 */ /* 0x001fc600078e0006 */
[----:B------:R-:W-:-:S05]  /*1180*/  FSEL R21, R4, 0.5, P0 ;  /* 0x3f00000004157808 */ /* 0x000fca0000000000 */
[----:B--2---:R-:W-:Y:S01]  /*1190*/  FFMA R21, R21, UR4, R8 ;  /* 0x0000000415157c23 */ /* 0x004fe20008000008 */
[----:B------:R-:W-:Y:S06]  /*11a0*/  BRA `(.L_x_20) ;  /* 0x0000000000187947 */ /* 0x000fec0003800000 */
.L_x_21:
[----:B------:R-:W2:Y:S01]  /*11b0*/  LDCU UR4, c[0x0][0x3a0] ;  /* 0x00007400ff0477ac */ /* 0x000ea20008000800 */
[----:B0-----:R-:W-:Y:S01]  /*11c0*/  FADD R2, -R12, 1 ;  /* 0x3f8000000c027421 */ /* 0x001fe20000000100 */
[----:B------:R-:W-:Y:S01]  /*11d0*/  FSETP.GEU.AND P0, PT, |R11|, 9.9999999747524270788e-07, PT ;  /* 0x358637bd0b00780b */ /* 0x000fe20003f0e200 */
[----:B------:R-:W-:-:S03]  /*11e0*/  IMAD.MOV.U32 R21, RZ, RZ, R14 ;  /* 0x000000ffff157224 */ /* 0x000fc600078e000e */
[----:B------:R-:W-:-:S05]  /*11f0*/  FSEL R19, R2, 0.5, P0 ;  /* 0x3f00000002137808 */ /* 0x000fca0000000000 */
[----:B--2---:R-:W-:-:S07]  /*1200*/  FFMA R19, R19, UR4, R6 ;  /* 0x0000000413137c23 */ /* 0x004fce0008000006 */
.L_x_20:
[----:B------:R-:W-:Y:S05]  /*1210*/  BSYNC.RECONVERGENT B0 ;  /* 0x0000000000007941 */ /* 0x000fea0003800200 */
.L_x_18:
[----:B-1----:R-:W-:Y:S01]  /*1220*/  ISETP.GT.AND P0, PT, R10, 0x1, PT ;  /* 0x000000010a00780c */ /* 0x002fe20003f04270 */
[----:B------:R-:W-:-:S12]  /*1230*/  BSSY.RECONVERGENT B0, `(.L_x_22) ;  /* 0x0000023000007945 */ /* 0x000fd80003800200 */
[----:B------:R-:W-:Y:S05]  /*1240*/  @P0 BRA `(.L_x_23) ;  /* 0x0000000000440947 */ /* 0x000fea0003800000 */
[----:B------:R-:W-:-:S05]  /*1250*/  VIMNMX.U32 R10, PT, PT, R10, 0x2, PT ;  /* 0x000000020a0a7848 */ /* 0x000fca0003fe0000 */
[----:B------:R-:W-:-:S04]  /*1260*/  IMAD.SHL.U32 R10, R10, 0x4, RZ ;  /* 0x000000040a0a7824 */ /* 0x000fc800078e00ff */
[----:B0-----:R-:W0:Y:S02]  /*1270*/  LDC R2, c[0x2][R10+0x3c] ;  /* 0x00800f000a027b82 */ /* 0x001e240000000800 */
[----:B0-----:R-:W-:-:S04]  /*1280*/  SHF.R.S32.HI R3, RZ, 0x1f, R2 ;  /* 0x0000001fff037819 */ /* 0x001fc80000011402 */
.L_x_94:
[----:B------:R-:W-:Y:S05]  /*1290*/  BRX R2 -0x12a0                                                                                                        (*"BRANCH_TARGETS .L_x_95,.L_x_96,.L_x_24"*) ;  /* 0xffffffec02587949 */ /* 0x000fea000383ffff */
.L_x_96:
[----:B------:R-:W0:Y:S01]  /*12a0*/  LDCU UR4, c[0x0][0x3a0] ;  /* 0x00007400ff0477ac */ /* 0x000e220008000800 */
[----:B------:R-:W-:Y:S01]  /*12b0*/  FSETP.GEU.AND P0, PT, |R13|, 9.9999999747524270788e-07, PT ;  /* 0x358637bd0d00780b */ /* 0x000fe20003f0e200 */
[----:B------:R-:W-:-:S03]  /*12c0*/  IMAD.MOV.U32 R25, RZ, RZ, R17 ;  /* 0x000000ffff197224 */ /* 0x000fc600078e0011 */
[----:B------:R-:W-:-:S05]  /*12d0*/  FSEL R15, R15, 0.5, P0 ;  /* 0x3f0000000f0f7808 */ /* 0x000fca0000000000 */
[----:B0-----:R-:W-:Y:S01]  /*12e0*/  FFMA R23, R15, UR4, R8 ;  /* 0x000000040f177c23 */ /* 0x001fe20008000008 */
[----:B------:R-:W-:Y:S06]  /*12f0*/  BRA `(.L_x_24) ;  /* 0x0000000000587947 */ /* 0x000fec0003800000 */
.L_x_95:
[----:B------:R-:W0:Y:S01]  /*1300*/  LDCU UR4, c[0x0][0x3a0] ;  /* 0x00007400ff0477ac */ /* 0x000e220008000800 */
[----:B------:R-:W-:Y:S01]  /*1310*/  FSETP.GEU.AND P0, PT, |R16|, 9.9999999747524270788e-07, PT ;  /* 0x358637bd1000780b */ /* 0x000fe20003f0e200 */
[----:B------:R-:W-:-:S03]  /*1320*/  IMAD.MOV.U32 R23, RZ, RZ, R8 ;  /* 0x000000ffff177224 */ /* 0x000fc600078e0008 */
[----:B------:R-:W-:-:S05]  /*1330*/  FSEL R25, R18, 0.5, P0 ;  /* 0x3f00000012197808 */ /* 0x000fca0000000000 */
[----:B0-----:R-:W-:Y:S01]  /*1340*/  FFMA R25, R25, UR4, R6 ;  /* 0x0000000419197c23 */ /* 0x001fe20008000006 */
[----:B------:R-:W-:Y:S06]  /*1350*/  BRA `(.L_x_24) ;  /* 0x0000000000407947 */ /* 0x000fec0003800000 */
.L_x_23:
[----:B------:R-:W-:-:S13]  /*1360*/  ISETP.NE.AND P0, PT, R10, 0x2, PT ;  /* 0x000000020a00780c */ /* 0x000fda0003f05270 */
[----:B------:R-:W-:Y:S05]  /*1370*/  @!P0 BRA `(.L_x_25) ;  /* 0x0000000000208947 */ /* 0x000fea0003800000 */
[----:B------:R-:W-:-:S13]  /*1380*/  ISETP.NE.AND P0, PT, R10, 0x3, PT ;  /* 0x000000030a00780c */ /* 0x000fda0003f05270 */
[----:B------:R-:W-:Y:S05]  /*1390*/  @P0 BRA `(.L_x_24) ;  /* 0x0000000000300947 */ /* 0x000fea0003800000 */
[----:B------:R-:W1:Y:S01]  /*13a0*/  LDCU UR4, c[0x0][0x3a0] ;  /* 0x00007400ff0477ac */ /* 0x000e620008000800 */
[----:B------:R-:W-:Y:S02]  /*13b0*/  FSETP.GEU.AND P0, PT, |R0|, 9.9999999747524270788e-07, PT ;  /* 0x358637bd0000780b */ /* 0x000fe40003f0e200 */
[----:B0-----:R-:W-:Y:S02]  /*13c0*/  MOV R25, R6 ;  /* 0x0000000600197202 */ /* 0x001fe40000000f00 */
[----:B------:R-:W-:-:S05]  /*13d0*/  FSEL R23, R4, 0.5, P0 ;  /* 0x3f00000004177808 */ /* 0x000fca0000000000 */
[----:B-1----:R-:W-:Y:S01]  /*13e0*/  FFMA R23, R23, UR4, R8 ;  /* 0x0000000417177c23 */ /* 0x002fe20008000008 */
[----:B------:R-:W-:Y:S06]  /*13f0*/  BRA `(.L_x_24) ;  /* 0x0000000000187947 */ /* 0x000fec0003800000 */
.L_x_25:
[----:B------:R-:W1:Y:S01]  /*1400*/  LDCU UR4, c[0x0][0x3a0] ;  /* 0x00007400ff0477ac */ /* 0x000e620008000800 */
[----:B------:R-:W-:Y:S01]  /*1410*/  FADD R12, -R12, 1 ;  /* 0x3f8000000c0c7421 */ /* 0x000fe20000000100 */
[----:B------:R-:W-:Y:S01]  /*1420*/  FSETP.GEU.AND P0, PT, |R11|, 9.9999999747524270788e-07, PT ;  /* 0x358637bd0b00780b */ /* 0x000fe20003f0e200 */
[----:B0-----:R-:W-:-:S03]  /*1430*/  IMAD.MOV.U32 R23, RZ, RZ, R14 ;  /* 0x000000ffff177224 */ /* 0x001fc600078e000e */
[----:B------:R-:W-:-:S05]  /*1440*/  FSEL R25, R12, 0.5, P0 ;  /* 0x3f0000000c197808 */ /* 0x000fca0000000000 */
[----:B-1----:R-:W-:-:S07]  /*1450*/  FFMA R25, R25, UR4, R6 ;  /* 0x0000000419197c23 */ /* 0x002fce0008000006 */
.L_x_24:
[----:B------:R-:W-:Y:S05]  /*1460*/  BSYNC.RECONVERGENT B0 ;  /* 0x0000000000007941 */ /* 0x000fea0003800200 */
.L_x_22:
[----:B------:R-:W-:Y:S01]  /*1470*/  VOTEU.ANY UR4, UPT, PT ;  /* 0x0000000000047886 */ /* 0x000fe200038e0100 */
[----:B0-----:R-:W-:Y:S01]  /*1480*/  IMAD.U32 R2, RZ, RZ, UR6 ;  /* 0x00000006ff027e24 */ /* 0x001fe2000f8e00ff */
[----:B------:R-:W0:Y:S01]  /*1490*/  FLO.U32 R11, UR4 ;  /* 0x00000004000b7d00 */ /* 0x000e2200080e0000 */
[----:B------:R-:W-:-:S07]  /*14a0*/  IMAD.U32 R3, RZ, RZ, UR7 ;  /* 0x00000007ff037e24 */ /* 0x000fce000f8e00ff */
[----:B------:R-:W1:Y:S01]  /*14b0*/  POPC R5, UR4 ;  /* 0x0000000400057d09 */ /* 0x000e620008000000 */
[----:B0-----:R-:W-:-:S13]  /*14c0*/  ISETP.EQ.U32.AND P0, PT, R11, R20, PT ;  /* 0x000000140b00720c */ /* 0x001fda0003f02070 */
[----:B-1----:R-:W2:Y:S01]  /*14d0*/  @P0 ATOMG.E.ADD.STRONG.GPU PT, R2, desc[UR10][R2.64], R5 ;  /* 0x80000005020209a8 */ /* 0x002ea200081ef10a */
[----:B------:R-:W-:-:S04]  /*14e0*/  LOP3.LUT R22, R22, UR4, RZ, 0xc0, !PT ;  /* 0x0000000416167c12 */ /* 0x000fc8000f8ec0ff */
[----:B------:R-:W0:Y:S01]  /*14f0*/  POPC R13, R22 ;  /* 0x00000016000d7309 */ /* 0x000e220000000000 */
[----:B--2---:R-:W0:Y:S02]  /*1500*/  SHFL.IDX PT, R0, R2, R11, 0x1f ;  /* 0x00001f0b02007589 */ /* 0x004e2400000e0000 */
[----:B0-----:R-:W-:-:S05]  /*1510*/  IMAD.IADD R0, R0, 0x1, R13 ;  /* 0x0000000100007824 */ /* 0x001fca00078e020d */
[----:B------:R-:W-:-:S13]  /*1520*/  ISETP.GE.AND P0, PT, R0, UR14, PT ;  /* 0x0000000e00007c0c */ /* 0x000fda000bf06270 */
[----:B------:R-:W-:Y:S05]  /*1530*/  @P0 EXIT ;  /* 0x000000000000094d */ /* 0x000fea0003800000 */
[----:B------:R-:W0:Y:S01]  /*1540*/  LDCU.64 UR6, c[0x0][0x388] ;  /* 0x00007100ff0677ac */ /* 0x000e220008000a00 */
[C---:B------:R-:W-:Y:S01]  /*1550*/  IADD3 R3, P0, PT, R0.reuse, UR8, RZ ;  /* 0x0000000800037c10 */ /* 0x040fe2000ff1e0ff */
[----:B------:R-:W-:Y:S02]  /*1560*/  IMAD.U32 R5, RZ, RZ, UR9 ;  /* 0x00000009ff057e24 */ /* 0x000fe4000f8e00ff */
[----:B------:R-:W-:Y:S01]  /*1570*/  IMAD.U32 R11, RZ, RZ, UR9 ;  /* 0x00000009ff0b7e24 */ /* 0x000fe2000f8e00ff */
[----:B------:R-:W-:Y:S02]  /*1580*/  LEA.HI.X.SX32 R0, R0, UR5, 0x1, P0 ;  /* 0x0000000500007c11 */ /* 0x000fe400080f0eff */
[----:B0-----:R-:W-:-:S04]  /*1590*/  LEA R2, P0, R3, UR6, 0x5 ;  /* 0x0000000603027c11 */ /* 0x001fc8000f8028ff */
[----:B------:R-:W-:-:S05]  /*15a0*/  LEA.HI.X R3, R3, UR7, R0, 0x5, P0 ;  /* 0x0000000703037c11 */ /* 0x000fca00080f2c00 */
[----:B------:R-:W-:Y:S04]  /*15b0*/  STG.E desc[UR10][R2.64], R19 ;  /* 0x0000001302007986 */ /* 0x000fe8000c10190a */
[----:B------:R-:W-:Y:S04]  /*15c0*/  STG.E desc[UR10][R2.64+0x4], R21 ;  /* 0x0000041502007986 */ /* 0x000fe8000c10190a */
[----:B------:R-:W-:Y:S04]  /*15d0*/  STG.E desc[UR10][R2.64+0xc], R25 ;  /* 0x00000c1902007986 */ /* 0x000fe8000c10190a */
[----:B------:R-:W-:Y:S04]  /*15e0*/  STG.E desc[UR10][R2.64+0x10], R23 ;  /* 0x0000101702007986 */ /* 0x000fe8000c10190a */
[----:B------:R-:W-:Y:S04]  /*15f0*/  STG.E desc[UR10][R2.64+0x18], R7 ;  /* 0x0000180702007986 */ /* 0x000fe8000c10190a */
[----:B------:R-:W-:Y:S04]  /*1600*/  STG.E desc[UR10][R2.64+0x8], R5 ;  /* 0x0000080502007986 */ /* 0x000fe8000c10190a */
[----:B------:R-:W-:Y:S04]  /*1610*/  STG.E desc[UR10][R2.64+0x14], R11 ;  /* 0x0000140b02007986 */ /* 0x000fe8000c10190a */
[----:B------:R-:W-:Y:S01]  /*1620*/  STG.E desc[UR10][R2.64+0x1c], R9 ;  /* 0x00001c0902007986 */ /* 0x000fe2000c10190a */
[----:B------:R-:W-:Y:S05]  /*1630*/  EXIT ;  /* 0x000000000000794d */ /* 0x000fea0003800000 */
        .weak           $__internal_0_$__cuda_sm3x_div_rn_noftz_f32_slowpath
        .type           $__internal_0_$__cuda_sm3x_div_rn_noftz_f32_slowpath,@function
        .size           $__internal_0_$__cuda_sm3x_div_rn_noftz_f32_slowpath,(.L_x_122 - $__internal_0_$__cuda_sm3x_div_rn_noftz_f32_slowpath)
$__internal_0_$__cuda_sm3x_div_rn_noftz_f32_slowpath:
[----:B------:R-:W-:Y:S01]  /*1640*/  SHF.R.U32.HI R3, RZ, 0x17, R16 ;  /* 0x00000017ff037819 */ /* 0x000fe20000011610 */
[----:B------:R-:W-:Y:S01]  /*1650*/  BSSY.RECONVERGENT B1, `(.L_x_26) ;  /* 0x0000063000017945 */ /* 0x000fe20003800200 */
[----:B------:R-:W-:Y:S01]  /*1660*/  SHF.R.U32.HI R24, RZ, 0x17, R2 ;  /* 0x00000017ff187819 */ /* 0x000fe20000011602 */
[----:B------:R-:W-:Y:S01]  /*1670*/  IMAD.MOV.U32 R23, RZ, RZ, R16 ;  /* 0x000000ffff177224 */ /* 0x000fe200078e0010 */
[----:B------:R-:W-:Y:S02]  /*1680*/  LOP3.LUT R3, R3, 0xff, RZ, 0xc0, !PT ;  /* 0x000000ff03037812 */ /* 0x000fe400078ec0ff */
[----:B------:R-:W-:-:S03]  /*1690*/  LOP3.LUT R24, R24, 0xff, RZ, 0xc0, !PT ;  /* 0x000000ff18187812 */ /* 0x000fc600078ec0ff */
[----:B------:R-:W-:Y:S02]  /*16a0*/  VIADD R26, R3, 0xffffffff ;  /* 0xffffffff031a7836 */ /* 0x000fe40000000000 */
[----:B------:R-:W-:-:S03]  /*16b0*/  VIADD R25, R24, 0xffffffff ;  /* 0xffffffff18197836 */ /* 0x000fc60000000000 */
[----:B------:R-:W-:-:S04]  /*16c0*/  ISETP.GT.U32.AND P0, PT, R26, 0xfd, PT ;  /* 0x000000fd1a00780c */ /* 0x000fc80003f04070 */
[----:B------:R-:W-:-:S13]  /*16d0*/  ISETP.GT.U32.OR P0, PT, R25, 0xfd, P0 ;  /* 0x000000fd1900780c */ /* 0x000fda0000704470 */
[----:B------:R-:W-:Y:S01]  /*16e0*/  @!P0 IMAD.MOV.U32 R22, RZ, RZ, RZ ;  /* 0x000000ffff168224 */ /* 0x000fe200078e00ff */
[----:B------:R-:W-:Y:S06]  /*16f0*/  @!P0 BRA `(.L_x_27) ;  /* 0x00000000005c8947 */ /* 0x000fec0003800000 */
[----:B------:R-:W-:Y:S02]  /*1700*/  FSETP.GTU.FTZ.AND P0, PT, |R2|, +INF , PT ;  /* 0x7f8000000200780b */ /* 0x000fe40003f1c200 */
[----:B------:R-:W-:-:S04]  /*1710*/  FSETP.GTU.FTZ.AND P1, PT, |R16|, +INF , PT ;  /* 0x7f8000001000780b */ /* 0x000fc80003f3c200 */
[----:B------:R-:W-:-:S13]  /*1720*/  PLOP3.LUT P0, PT, P0, P1, PT, 0xf8, 0x8f ;  /* 0x00000000008f781c */ /* 0x000fda0000703f70 */
[----:B------:R-:W-:Y:S05]  /*1730*/  @P0 BRA `(.L_x_28) ;  /* 0x00000004004c0947 */ /* 0x000fea0003800000 */
[----:B------:R-:W-:-:S13]  /*1740*/  LOP3.LUT P0, RZ, R23, 0x7fffffff, R2, 0xc8, !PT ;  /* 0x7fffffff17ff7812 */ /* 0x000fda000780c802 */
[----:B------:R-:W-:Y:S05]  /*1750*/  @!P0 BRA `(.L_x_29) ;  /* 0x00000004003c8947 */ /* 0x000fea0003800000 */
[----:B------:R-:W-:Y:S02]  /*1760*/  FSETP.NEU.FTZ.AND P1, PT, |R2|, +INF , PT ;  /* 0x7f8000000200780b */ /* 0x000fe40003f3d200 */
[----:B------:R-:W-:Y:S02]  /*1770*/  FSETP.NEU.FTZ.AND P2, PT, |R16|, +INF , PT ;  /* 0x7f8000001000780b */ /* 0x000fe40003f5d200 */
[----:B------:R-:W-:-:S11]  /*1780*/  FSETP.NEU.FTZ.AND P0, PT, |R2|, +INF , PT ;  /* 0x7f8000000200780b */ /* 0x000fd60003f1d200 */
[----:B------:R-:W-:Y:S05]  /*1790*/  @!P2 BRA !P1, `(.L_x_29) ;  /* 0x00000004002ca947 */ /* 0x000fea0004800000 */
[----:B------:R-:W-:-:S04]  /*17a0*/  LOP3.LUT P1, RZ, R2, 0x7fffffff, RZ, 0xc0, !PT ;  /* 0x7fffffff02ff7812 */ /* 0x000fc8000782c0ff */
[----:B------:R-:W-:-:S13]  /*17b0*/  PLOP3.LUT P1, PT, P2, P1, PT, 0x2f, 0xf2 ;  /* 0x0000000000f2781c */ /* 0x000fda0001722577 */
[----:B------:R-:W-:Y:S05]  /*17c0*/  @P1 BRA `(.L_x_30) ;  /* 0x0000000400181947 */ /* 0x000fea0003800000 */
[----:B------:R-:W-:-:S04]  /*17d0*/  LOP3.LUT P1, RZ, R23, 0x7fffffff, RZ, 0xc0, !PT ;  /* 0x7fffffff17ff7812 */ /* 0x000fc8000782c0ff */
[----:B------:R-:W-:-:S13]  /*17e0*/  PLOP3.LUT P0, PT, P0, P1, PT, 0x2f, 0xf2 ;  /* 0x0000000000f2781c */ /* 0x000fda0000702577 */
[----:B------:R-:W-:Y:S05]  /*17f0*/  @P0 BRA `(.L_x_31) ;  /* 0x0000000400000947 */ /* 0x000fea0003800000 */
[----:B------:R-:W-:Y:S02]  /*1800*/  ISETP.GE.AND P0, PT, R25, RZ, PT ;  /* 0x000000ff1900720c */ /* 0x000fe40003f06270 */
[----:B------:R-:W-:-:S11]  /*1810*/  ISETP.GE.AND P1, PT, R26, RZ, PT ;  /* 0x000000ff1a00720c */ /* 0x000fd60003f26270 */
[----:B------:R-:W-:Y:S02]  /*1820*/  @P0 IMAD.MOV.U32 R22, RZ, RZ, RZ ;  /* 0x000000ffff160224 */ /* 0x000fe400078e00ff */
[----:B------:R-:W-:Y:S01]  /*1830*/  @!P0 FFMA R2, R2, 1.84467440737095516160e+19, RZ ;  /* 0x5f80000002028823 */ /* 0x000fe200000000ff */
[----:B------:R-:W-:Y:S02]  /*1840*/  @!P0 IMAD.MOV.U32 R22, RZ, RZ, -0x40 ;  /* 0xffffffc0ff168424 */ /* 0x000fe400078e00ff */
[----:B------:R-:W-:-:S03]  /*1850*/  @!P1 FFMA R23, R16, 1.84467440737095516160e+19, RZ ;  /* 0x5f80000010179823 */ /* 0x000fc600000000ff */
[----:B------:R-:W-:-:S07]  /*1860*/  @!P1 IADD3 R22, PT, PT, R22, 0x40, RZ ;  /* 0x0000004016169810 */ /* 0x000fce0007ffe0ff */
.L_x_27:
[----:B------:R-:W-:Y:S01]  /*1870*/  LEA R26, R3, 0xc0800000, 0x17 ;  /* 0xc0800000031a7811 */ /* 0x000fe200078eb8ff */
[----:B------:R-:W-:Y:S01]  /*1880*/  VIADD R24, R24, 0xffffff81 ;  /* 0xffffff8118187836 */ /* 0x000fe20000000000 */
[----:B------:R-:W-:Y:S03]  /*1890*/  BSSY.RECONVERGENT B2, `(.L_x_32) ;  /* 0x0000035000027945 */ /* 0x000fe60003800200 */
[----:B------:R-:W-:Y:S02]  /*18a0*/  IMAD.IADD R27, R23, 0x1, -R26 ;  /* 0x00000001171b7824 */ /* 0x000fe400078e0a1a */
[C---:B------:R-:W-:Y:S02]  /*18b0*/  IMAD R2, R24.reuse, -0x800000, R2 ;  /* 0xff80000018027824 */ /* 0x040fe400078e0202 */
[----:B------:R0:W1:Y:S01]  /*18c0*/  MUFU.RCP R26, R27 ;  /* 0x0000001b001a7308 */ /* 0x0000620000001000 */
[----:B------:R-:W-:Y:S01]  /*18d0*/  FADD.FTZ R23, -R27, -RZ ;  /* 0x800000ff1b177221 */ /* 0x000fe20000010100 */
[----:B0-----:R-:W-:-:S05]  /*18e0*/  IADD3 R27, PT, PT, R24, 0x7f, -R3 ;  /* 0x0000007f181b7810 */ /* 0x001fca0007ffe803 */
[----:B------:R-:W-:Y:S02]  /*18f0*/  IMAD.IADD R22, R27, 0x1, R22 ;  /* 0x000000011b167824 */ /* 0x000fe400078e0216 */
[----:B-1----:R-:W-:-:S04]  /*1900*/  FFMA R25, R26, R23, 1 ;  /* 0x3f8000001a197423 */ /* 0x002fc80000000017 */
[----:B------:R-:W-:-:S04]  /*1910*/  FFMA R26, R26, R25, R26 ;  /* 0x000000191a1a7223 */ /* 0x000fc8000000001a */
[----:B------:R-:W-:-:S04]  /*1920*/  FFMA R25, R2, R26, RZ ;  /* 0x0000001a02197223 */ /* 0x000fc800000000ff */
[----:B------:R-:W-:-:S04]  /*1930*/  FFMA R28, R23, R25, R2 ;  /* 0x00000019171c7223 */ /* 0x000fc80000000002 */
[----:B------:R-:W-:-:S04]  /*1940*/  FFMA R25, R26, R28, R25 ;  /* 0x0000001c1a197223 */ /* 0x000fc80000000019 */
[----:B------:R-:W-:-:S04]  /*1950*/  FFMA R2, R23, R25, R2 ;  /* 0x0000001917027223 */ /* 0x000fc80000000002 */
[----:B------:R-:W-:-:S05]  /*1960*/  FFMA R23, R26, R2, R25 ;  /* 0x000000021a177223 */ /* 0x000fca0000000019 */
[----:B------:R-:W-:-:S04]  /*1970*/  SHF.R.U32.HI R3, RZ, 0x17, R23 ;  /* 0x00000017ff037819 */ /* 0x000fc80000011617 */
[----:B------:R-:W-:-:S05]  /*1980*/  LOP3.LUT R3, R3, 0xff, RZ, 0xc0, !PT ;  /* 0x000000ff03037812 */ /* 0x000fca00078ec0ff */
[----:B------:R-:W-:-:S04]  /*1990*/  IMAD.IADD R3, R3, 0x1, R22 ;  /* 0x0000000103037824 */ /* 0x000fc800078e0216 */
[----:B------:R-:W-:-:S05]  /*19a0*/  VIADD R24, R3, 0xffffffff ;  /* 0xffffffff03187836 */ /* 0x000fca0000000000 */
[----:B------:R-:W-:-:S13]  /*19b0*/  ISETP.GE.U32.AND P0, PT, R24, 0xfe, PT ;  /* 0x000000fe1800780c */ /* 0x000fda0003f06070 */
[----:B------:R-:W-:Y:S05]  /*19c0*/  @!P0 BRA `(.L_x_33) ;  /* 0x0000000000808947 */ /* 0x000fea0003800000 */
[----:B------:R-:W-:-:S13]  /*19d0*/  ISETP.GT.AND P0, PT, R3, 0xfe, PT ;  /* 0x000000fe0300780c */ /* 0x000fda0003f04270 */
[----:B------:R-:W-:Y:S05]  /*19e0*/  @P0 BRA `(.L_x_34) ;  /* 0x00000000006c0947 */ /* 0x000fea0003800000 */
[----:B------:R-:W-:-:S13]  /*19f0*/  ISETP.GE.AND P0, PT, R3, 0x1, PT ;  /* 0x000000010300780c */ /* 0x000fda0003f06270 */
[----:B------:R-:W-:Y:S05]  /*1a00*/  @P0 BRA `(.L_x_35) ;  /* 0x0000000000740947 */ /* 0x000fea0003800000 */
[----:B------:R-:W-:Y:S02]  /*1a10*/  ISETP.GE.AND P0, PT, R3, -0x18, PT ;  /* 0xffffffe80300780c */ /* 0x000fe40003f06270 */
[----:B------:R-:W-:-:S11]  /*1a20*/  LOP3.LUT R23, R23, 0x80000000, RZ, 0xc0, !PT ;  /* 0x8000000017177812 */ /* 0x000fd600078ec0ff */
[----:B------:R-:W-:Y:S05]  /*1a30*/  @!P0 BRA `(.L_x_35) ;  /* 0x0000000000688947 */ /* 0x000fea0003800000 */
[-C--:B------:R-:W-:Y:S01]  /*1a40*/  FFMA.RZ R22, R26, R2.reuse, R25 ;  /* 0x000000021a167223 */ /* 0x080fe2000000c019 */
[C---:B------:R-:W-:Y:S01]  /*1a50*/  VIADD R27, R3.reuse, 0x20 ;  /* 0x00000020031b7836 */ /* 0x040fe20000000000 */
[C---:B------:R-:W-:Y:S02]  /*1a60*/  ISETP.NE.AND P2, PT, R3.reuse, RZ, PT ;  /* 0x000000ff0300720c */ /* 0x040fe40003f45270 */
[----:B------:R-:W-:Y:S01]  /*1a70*/  ISETP.NE.AND P1, PT, R3, RZ, PT ;  /* 0x000000ff0300720c */ /* 0x000fe20003f25270 */
[----:B------:R-:W-:Y:S01]  /*1a80*/  IMAD.MOV R3, RZ, RZ, -R3 ;  /* 0x000000ffff037224 */ /* 0x000fe200078e0a03 */
[----:B------:R-:W-:Y:S01]  /*1a90*/  LOP3.LUT R24, R22, 0x7fffff, RZ, 0xc0, !PT ;  /* 0x007fffff16187812 */ /* 0x000fe200078ec0ff */
[CCC-:B------:R-:W-:Y:S01]  /*1aa0*/  FFMA.RP R22, R26.reuse, R2.reuse, R25.reuse ;  /* 0x000000021a167223 */ /* 0x1c0fe20000008019 */
[----:B------:R-:W-:Y:S02]  /*1ab0*/  FFMA.RM R25, R26, R2, R25 ;  /* 0x000000021a197223 */ /* 0x000fe40000004019 */
[----:B------:R-:W-:-:S02]  /*1ac0*/  LOP3.LUT R24, R24, 0x800000, RZ, 0xfc, !PT ;  /* 0x0080000018187812 */ /* 0x000fc400078efcff */
[----:B------:R-:W-:Y:S02]  /*1ad0*/  SEL R3, R3, RZ, P2 ;  /* 0x000000ff03037207 */ /* 0x000fe40001000000 */
[----:B------:R-:W-:Y:S02]  /*1ae0*/  SHF.L.U32 R27, R24, R27, RZ ;  /* 0x0000001b181b7219 */ /* 0x000fe400000006ff */
[----:B------:R-:W-:Y:S02]  /*1af0*/  FSETP.NEU.FTZ.AND P0, PT, R22, R25, PT ;  /* 0x000000191600720b */ /* 0x000fe40003f1d000 */
[----:B------:R-:W-:Y:S02]  /*1b00*/  ISETP.NE.AND P1, PT, R27, RZ, P1 ;  /* 0x000000ff1b00720c */ /* 0x000fe40000f25270 */
[----:B------:R-:W-:Y:S02]  /*1b10*/  SHF.R.U32.HI R3, RZ, R3, R24 ;  /* 0x00000003ff037219 */ /* 0x000fe40000011618 */
[----:B------:R-:W-:-:S02]  /*1b20*/  PLOP3.LUT P0, PT, P0, P1, PT, 0xf8, 0x8f ;  /* 0x00000000008f781c */ /* 0x000fc40000703f70 */
[----:B------:R-:W-:Y:S02]  /*1b30*/  SHF.R.U32.HI R25, RZ, 0x1, R3 ;  /* 0x00000001ff197819 */ /* 0x000fe40000011603 */
[----:B------:R-:W-:-:S04]  /*1b40*/  SEL R2, RZ, 0x1, !P0 ;  /* 0x00000001ff027807 */ /* 0x000fc80004000000 */
[----:B------:R-:W-:-:S04]  /*1b50*/  LOP3.LUT R2, R2, 0x1, R25, 0xf8, !PT ;  /* 0x0000000102027812 */ /* 0x000fc800078ef819 */
[----:B------:R-:W-:-:S05]  /*1b60*/  LOP3.LUT R2, R2, R3, RZ, 0xc0, !PT ;  /* 0x0000000302027212 */ /* 0x000fca00078ec0ff */
[----:B------:R-:W-:-:S05]  /*1b70*/  IMAD.IADD R2, R25, 0x1, R2 ;  /* 0x0000000119027824 */ /* 0x000fca00078e0202 */
[----:B------:R-:W-:Y:S01]  /*1b80*/  LOP3.LUT R23, R2, R23, RZ, 0xfc, !PT ;  /* 0x0000001702177212 */ /* 0x000fe200078efcff */
[----:B------:R-:W-:Y:S06]  /*1b90*/  BRA `(.L_x_35) ;  /* 0x0000000000107947 */ /* 0x000fec0003800000 */
.L_x_34:
[----:B------:R-:W-:-:S04]  /*1ba0*/  LOP3.LUT R23, R23, 0x80000000, RZ, 0xc0, !PT ;  /* 0x8000000017177812 */ /* 0x000fc800078ec0ff */
[----:B------:R-:W-:Y:S01]  /*1bb0*/  LOP3.LUT R23, R23, 0x7f800000, RZ, 0xfc, !PT ;  /* 0x7f80000017177812 */ /* 0x000fe200078efcff */
[----:B------:R-:W-:Y:S06]  /*1bc0*/  BRA `(.L_x_35) ;  /* 0x0000000000047947 */ /* 0x000fec0003800000 */
.L_x_33:
[----:B------:R-:W-:-:S07]  /*1bd0*/  IMAD R23, R22, 0x800000, R23 ;  /* 0x0080000016177824 */ /* 0x000fce00078e0217 */
.L_x_35:
[----:B------:R-:W-:Y:S05]  /*1be0*/  BSYNC.RECONVERGENT B2 ;  /* 0x0000000000027941 */ /* 0x000fea0003800200 */
.L_x_32:
[----:B------:R-:W-:Y:S05]  /*1bf0*/  BRA `(.L_x_36) ;  /* 0x0000000000207947 */ /* 0x000fea0003800000 */
.L_x_31:
[----:B------:R-:W-:-:S04]  /*1c00*/  LOP3.LUT R23, R23, 0x80000000, R2, 0x48, !PT ;  /* 0x8000000017177812 */ /* 0x000fc800078e4802 */
[----:B------:R-:W-:Y:S01]  /*1c10*/  LOP3.LUT R23, R23, 0x7f800000, RZ, 0xfc, !PT ;  /* 0x7f80000017177812 */ /* 0x000fe200078efcff */
[----:B------:R-:W-:Y:S06]  /*1c20*/  BRA `(.L_x_36) ;  /* 0x0000000000147947 */ /* 0x000fec0003800000 */
.L_x_30:
[----:B------:R-:W-:Y:S01]  /*1c30*/  LOP3.LUT R23, R23, 0x80000000, R2, 0x48, !PT ;  /* 0x8000000017177812 */ /* 0x000fe200078e4802 */
[----:B------:R-:W-:Y:S06]  /*1c40*/  BRA `(.L_x_36) ;  /* 0x00000000000c7947 */ /* 0x000fec0003800000 */
.L_x_29:
[----:B------:R-:W0:Y:S01]  /*1c50*/  MUFU.RSQ R23, -QNAN ;  /* 0xffc0000000177908 */ /* 0x000e220000001400 */
[----:B------:R-:W-:Y:S05]  /*1c60*/  BRA `(.L_x_36) ;  /* 0x0000000000047947 */ /* 0x000fea0003800000 */
.L_x_28:
[----:B------:R-:W-:-:S07]  /*1c70*/  FADD.FTZ R23, R2, R16 ;  /* 0x0000001002177221 */ /* 0x000fce0000010000 */
.L_x_36:
[----:B------:R-:W-:Y:S05]  /*1c80*/  BSYNC.RECONVERGENT B1 ;  /* 0x0000000000017941 */ /* 0x000fea0003800200 */
.L_x_26:
[----:B------:R-:W-:Y:S02]  /*1c90*/  IMAD.MOV.U32 R2, RZ, RZ, R21 ;  /* 0x000000ffff027224 */ /* 0x000fe400078e0015 */
[----:B------:R-:W-:-:S04]  /*1ca0*/  IMAD.MOV.U32 R3, RZ, RZ, 0x0 ;  /* 0x00000000ff037424 */ /* 0x000fc800078e00ff */
[----:B0-----:R-:W-:Y:S05]  /*1cb0*/  RET.REL.NODEC R2 `(_ZN6oscean17output_generation3gpu4cuda18multiContourKernelEPKfPNS2_14ContourSegmentEPiiifS4_iffi) ;  /* 0xffffffe002d07950 */ /* 0x001fea0003c3ffff */
.L_x_37:
        /* <DEDUP_REMOVED lines=12> */
.L_x_122:


//--------------------- .text._ZN6oscean17output_generation3gpu4cuda21marchingSquaresKernelEPKfPNS2_14ContourSegmentEPiiiffffi --------------------------
	.section	.text._ZN6oscean17output_generation3gpu4cuda21marchingSquaresKernelEPKfPNS2_14ContourSegmentEPiiiffffi,"ax",@progbits
	.align	128
        .global         _ZN6oscean17output_generation3gpu4cuda21marchingSquaresKernelEPKfPNS2_14ContourSegmentEPiiiffffi
        .type           _ZN6oscean17output_generation3gpu4cuda21marchingSquaresKernelEPKfPNS2_14ContourSegmentEPiiiffffi,@function
        .size           _ZN6oscean17output_generation3gpu4cuda21marchingSquaresKernelEPKfPNS2_14ContourSegmentEPiiiffffi,(.L_x_123 - _ZN6oscean17output_generation3gpu4cuda21marchingSquaresKernelEPKfPNS2_14ContourSegmentEPiiiffffi)
        .other          _ZN6oscean17output_generation3gpu4cuda21marchingSquaresKernelEPKfPNS2_14ContourSegmentEPiiiffffi,@"STO_CUDA_ENTRY STV_DEFAULT"
_ZN6oscean17output_generation3gpu4cuda21marchingSquaresKernelEPKfPNS2_14ContourSegmentEPiiiffffi:
.text._ZN6oscean17output_generation3gpu4cuda21marchingSquaresKernelEPKfPNS2_14ContourSegmentEPiiiffffi:
[----:B------:R-:W-:Y:S01]  /*0000*/  LDC R1, c[0x0][0x37c] ;  /* 0x0000df00ff017b82 */ /* 0x000fe20000000800 */
[----:B------:R-:W0:Y:S07]  /*0010*/  S2R R2, SR_TID.Y ;  /* 0x0000000000027919 */ /* 0x000e2e0000002200 */
[----:B------:R-:W1:Y:S01]  /*0020*/  LDC R19, c[0x0][0x360] ;  /* 0x0000d800ff137b82 */ /* 0x000e620000000800 */
[----:B------:R-:W1:Y:S07]  /*0030*/  S2R R0, SR_TID.X ;  /* 0x0000000000007919 */ /* 0x000e6e0000002100 */
[----:B------:R-:W0:Y:S08]  /*0040*/  S2UR UR5, SR_CTAID.Y ;  /* 0x00000000000579c3 */ /* 0x000e300000002600 */
[----:B------:R-:W0:Y:S08]  /*0050*/  LDC R21, c[0x0][0x364] ;  /* 0x0000d900ff157b82 */ /* 0x000e300000000800 */
[----:B------:R-:W2:Y:S08]  /*0060*/  LDC.64 R10, c[0x0][0x398] ;  /* 0x0000e600ff0a7b82 */ /* 0x000eb00000000a00 */
[----:B------:R-:W1:Y:S01]  /*0070*/  S2UR UR4, SR_CTAID.X ;  /* 0x00000000000479c3 */ /* 0x000e620000002500 */
[----:B0-----:R-:W-:-:S02]  /*0080*/  IMAD R21, R21, UR5, R2 ;  /* 0x0000000515157c24 */ /* 0x001fc4000f8e0202 */
[----:B--2---:R-:W-:-:S05]  /*0090*/  VIADD R2, R11, 0xffffffff ;  /* 0xffffffff0b027836 */ /* 0x004fca0000000000 */
[----:B------:R-:W-:Y:S01]  /*00a0*/  ISETP.GE.AND P0, PT, R21, R2, PT ;  /* 0x000000021500720c */ /* 0x000fe20003f06270 */
[----:B-1----:R-:W-:Y:S02]  /*00b0*/  IMAD R19, R19, UR4, R0 ;  /* 0x0000000413137c24 */ /* 0x002fe4000f8e0200 */
[----:B------:R-:W-:-:S05]  /*00c0*/  VIADD R0, R10, 0xffffffff ;  /* 0xffffffff0a007836 */ /* 0x000fca0000000000 */
[----:B------:R-:W-:-:S13]  /*00d0*/  ISETP.GE.OR P0, PT, R19, R0, P0 ;  /* 0x000000001300720c */ /* 0x000fda0000706670 */
[----:B------:R-:W-:Y:S05]  /*00e0*/  @P0 EXIT ;  /* 0x000000000000094d */ /* 0x000fea0003800000 */
[----:B------:R-:W0:Y:S01]  /*00f0*/  LDC.64 R2, c[0x0][0x380] ;  /* 0x0000e000ff027b82 */ /* 0x000e220000000a00 */
[----:B------:R-:W1:Y:S01]  /*0100*/  LDCU.64 UR4, c[0x0][0x358] ;  /* 0x00006b00ff0477ac */ /* 0x000e620008000a00 */
[----:B------:R-:W-:-:S04]  /*0110*/  IMAD R5, R21, R10, R19 ;  /* 0x0000000a15057224 */ /* 0x000fc800078e0213 */
[----:B0-----:R-:W-:-:S05]  /*0120*/  IMAD.WIDE R2, R5, 0x4, R2 ;  /* 0x0000000405027825 */ /* 0x001fca00078e0202 */
[----:B-1----:R-:W2:Y:S01]  /*0130*/  LDG.E R15, desc[UR4][R2.64+0x4] ;  /* 0x00000404020f7981 */ /* 0x002ea2000c1e1900 */
[----:B------:R-:W-:-:S03]  /*0140*/  IMAD.WIDE R10, R10, 0x4, R2 ;  /* 0x000000040a0a7825 */ /* 0x000fc600078e0202 */
[----:B------:R-:W3:Y:S04]  /*0150*/  LDG.E R4, desc[UR4][R2.64] ;  /* 0x0000000402047981 */ /* 0x000ee8000c1e1900 */
[----:B------:R-:W4:Y:S04]  /*0160*/  LDG.E R8, desc[UR4][R10.64+0x4] ;  /* 0x000004040a087981 */ /* 0x000f28000c1e1900 */
[----:B------:R-:W5:Y:S01]  /*0170*/  LDG.E R7, desc[UR4][R10.64] ;  /* 0x000000040a077981 */ /* 0x000f62000c1e1900 */
[----:B--2---:R-:W-:-:S04]  /*0180*/  FSETP.NAN.AND P0, PT, |R15|, |R15|, PT ;  /* 0x4000000f0f00720b */ /* 0x004fc80003f08200 */
[----:B---3--:R-:W-:-:S04]  /*0190*/  FSETP.NAN.OR P0, PT, |R4|, |R4|, P0 ;  /* 0x400000040400720b */ /* 0x008fc80000708600 */
[----:B----4-:R-:W-:-:S04]  /*01a0*/  FSETP.NAN.OR P0, PT, |R8|, |R8|, P0 ;  /* 0x400000080800720b */ /* 0x010fc80000708600 */
[----:B-----5:R-:W-:-:S13]  /*01b0*/  FSETP.NAN.OR P0, PT, |R7|, |R7|, P0 ;  /* 0x400000070700720b */ /* 0x020fda0000708600 */
[----:B------:R-:W-:Y:S05]  /*01c0*/  @P0 EXIT ;  /* 0x000000000000094d */ /* 0x000fea0003800000 */
[----:B------:R-:W0:Y:S02]  /*01d0*/  LDCU UR6, c[0x0][0x3a4] ;  /* 0x00007480ff0677ac */ /* 0x000e240008000800 */
[----:B0-----:R-:W-:Y:S02]  /*01e0*/  FSETP.GE.AND P1, PT, R15, UR6, PT ;  /* 0x000000060f007c0b */ /* 0x001fe4000bf26000 */
        /* <DEDUP_REMOVED lines=11> */
[----:B------:R-:W-:Y:S01]  /*02a0*/  FADD R18, -R4, R7 ;  /* 0x0000000704127221 */ /* 0x000fe20000000100 */
[----:B------:R-:W0:Y:S01]  /*02b0*/  LDC.64 R10, c[0x0][0x3a8] ;  /* 0x0000ea00ff0a7b82 */ /* 0x000e220000000a00 */
[----:B------:R-:W0:Y:S01]  /*02c0*/  LDCU UR7, c[0x0][0x3a0] ;  /* 0x00007400ff0777ac */ /* 0x000e220008000800 */
[----:B------:R-:W-:Y:S01]  /*02d0*/  I2FP.F32.U32 R2, R21 ;  /* 0x0000001500027245 */ /* 0x000fe20000201000 */
[----:B------:R-:W1:Y:S01]  /*02e0*/  MUFU.RCP R3, R18 ;  /* 0x0000001200037308 */ /* 0x000e620000001000 */
[----:B------:R-:W-:Y:S01]  /*02f0*/  BSSY.RECONVERGENT B0, `(.L_x_38) ;  /* 0x0000013000007945 */ /* 0x000fe20003800200 */
[----:B-1----:R-:W-:-:S04]  /*0300*/  FFMA R0, -R18, R3, 1 ;  /* 0x3f80000012007423 */ /* 0x002fc80000000103 */
[----:B------:R-:W-:Y:S01]  /*0310*/  FFMA R13, R3, R0, R3 ;  /* 0x00000000030d7223 */ /* 0x000fe20000000003 */
[----:B------:R-:W-:Y:S01]  /*0320*/  FADD R0, -R4, UR6 ;  /* 0x0000000604007e21 */ /* 0x000fe20008000100 */
[----:B------:R-:W-:Y:S01]  /*0330*/  I2FP.F32.S32 R3, R19 ;  /* 0x0000001300037245 */ /* 0x000fe20000201400 */
[----:B------:R-:W-:Y:S01]  /*0340*/  UMOV UR6, 0x40 ;  /* 0x0000004000067882 */ /* 0x000fe20000000000 */
[----:B0-----:R-:W-:Y:S01]  /*0350*/  FFMA R11, R2, UR7, R11 ;  /* 0x00000007020b7c23 */ /* 0x001fe2000800000b */
[----:B------:R-:W0:Y:S01]  /*0360*/  FCHK P0, R0, R18 ;  /* 0x0000001200007302 */ /* 0x000e220000000000 */
[----:B------:R-:W-:Y:S01]  /*0370*/  FFMA R6, R0, R13, RZ ;  /* 0x0000000d00067223 */ /* 0x000fe200000000ff */
[----:B------:R-:W-:Y:S01]  /*0380*/  FFMA R12, R3, UR7, R10 ;  /* 0x00000007030c7c23 */ /* 0x000fe2000800000a */
[----:B------:R-:W-:Y:S02]  /*0390*/  LEA R20, R20, UR6, 0x4 ;  /* 0x0000000614147c11 */ /* 0x000fe4000f8e20ff */
[----:B------:R-:W-:-:S04]  /*03a0*/  FFMA R5, -R18, R6, R0 ;  /* 0x0000000612057223 */ /* 0x000fc80000000100 */
[----:B------:R-:W-:Y:S01]  /*03b0*/  FFMA R13, R13, R5, R6 ;  /* 0x000000050d0d7223 */ /* 0x000fe20000000006 */
[----:B0-----:R-:W-:Y:S06]  /*03c0*/  @!P0 BRA `(.L_x_39) ;  /* 0x0000000000148947 */ /* 0x001fec0003800000 */
[----:B------:R-:W-:Y:S01]  /*03d0*/  IMAD.MOV.U32 R2, RZ, RZ, R0 ;  /* 0x000000ffff027224 */ /* 0x000fe200078e0000 */
[----:B------:R-:W-:Y:S01]  /*03e0*/  MOV R14, 0x410 ;  /* 0x00000410000e7802 */ /* 0x000fe20000000f00 */
[----:B------:R-:W-:-:S07]  /*03f0*/  IMAD.MOV.U32 R5, RZ, RZ, R18 ;  /* 0x000000ffff057224 */ /* 0x000fce00078e0012 */
[----:B------:R-:W-:Y:S05]  /*0400*/  CALL.REL.NOINC `($__internal_1_$__cuda_sm3x_div_rn_noftz_f32_slowpath) ;  /* 0x0000001000247944 */ /* 0x000fea0003c00000 */
[----:B------:R-:W-:-:S07]  /*0410*/  IMAD.MOV.U32 R13, RZ, RZ, R17 ;  /* 0x000000ffff0d7224 */ /* 0x000fce00078e0011 */
.L_x_39:
[----:B------:R-:W-:Y:S05]  /*0420*/  BSYNC.RECONVERGENT B0 ;  /* 0x0000000000007941 */ /* 0x000fea0003800200 */
.L_x_38:
[----:B------:R-:W0:Y:S01]  /*0430*/  LDCU UR6, c[0x0][0x3a4] ;  /* 0x00007480ff0677ac */ /* 0x000e220008000800 */
[----:B------:R-:W-:Y:S01]  /*0440*/  FADD R10, R8, -R7 ;  /* 0x80000007080a7221 */ /* 0x000fe20000000000 */
[----:B------:R-:W-:Y:S03]  /*0450*/  BSSY.RECONVERGENT B0, `(.L_x_40) ;  /* 0x000000e000007945 */ /* 0x000fe60003800200 */
[----:B------:R-:W1:Y:S01]  /*0460*/  MUFU.RCP R3, R10 ;  /* 0x0000000a00037308 */ /* 0x000e620000001000 */
[----:B0-----:R-:W-:-:S07]  /*0470*/  FADD R2, -R7, UR6 ;  /* 0x0000000607027e21 */ /* 0x001fce0008000100 */
[----:B------:R-:W0:Y:S01]  /*0480*/  FCHK P0, R2, R10 ;  /* 0x0000000a02007302 */ /* 0x000e220000000000 */
[----:B-1----:R-:W-:-:S04]  /*0490*/  FFMA R6, -R10, R3, 1 ;  /* 0x3f8000000a067423 */ /* 0x002fc80000000103 */
[----:B------:R-:W-:-:S04]  /*04a0*/  FFMA R3, R3, R6, R3 ;  /* 0x0000000603037223 */ /* 0x000fc80000000003 */
[----:B------:R-:W-:-:S04]  /*04b0*/  FFMA R6, R2, R3, RZ ;  /* 0x0000000302067223 */ /* 0x000fc800000000ff */
[----:B------:R-:W-:-:S04]  /*04c0*/  FFMA R9, -R10, R6, R2 ;  /* 0x000000060a097223 */ /* 0x000fc80000000102 */
[----:B------:R-:W-:Y:S01]  /*04d0*/  FFMA R9, R3, R9, R6 ;  /* 0x0000000903097223 */ /* 0x000fe20000000006 */
[----:B0-----:R-:W-:Y:S06]  /*04e0*/  @!P0 BRA `(.L_x_41) ;  /* 0x0000000000108947 */ /* 0x001fec0003800000 */
[----:B------:R-:W-:Y:S01]  /*04f0*/  IMAD.MOV.U32 R5, RZ, RZ, R10 ;  /* 0x000000ffff057224 */ /* 0x000fe200078e000a */
[----:B------:R-:W-:-:S07]  /*0500*/  MOV R14, 0x520 ;  /* 0x00000520000e7802 */ /* 0x000fce0000000f00 */
[----:B------:R-:W-:Y:S05]  /*0510*/  CALL.REL.NOINC `($__internal_1_$__cuda_sm3x_div_rn_noftz_f32_slowpath) ;  /* 0x0000000c00e07944 */ /* 0x000fea0003c00000 */
[----:B------:R-:W-:-:S07]  /*0520*/  IMAD.MOV.U32 R9, RZ, RZ, R17 ;  /* 0x000000ffff097224 */ /* 0x000fce00078e0011 */
.L_x_41:
[----:B------:R-:W-:Y:S05]  /*0530*/  BSYNC.RECONVERGENT B0 ;  /* 0x0000000000007941 */ /* 0x000fea0003800200 */
.L_x_40:
[----:B------:R-:W0:Y:S01]  /*0540*/  LDCU.64 UR6, c[0x0][0x3a0] ;  /* 0x00007400ff0677ac */ /* 0x000e220008000a00 */
[C---:B------:R-:W-:Y:S01]  /*0550*/  FADD R8, -R15.reuse, R8 ;  /* 0x000000080f087221 */ /* 0x040fe20000000100 */
[----:B------:R-:W-:Y:S03]  /*0560*/  BSSY.RECONVERGENT B0, `(.L_x_42) ;  /* 0x000000f000007945 */ /* 0x000fe60003800200 */
[----:B------:R-:W1:Y:S01]  /*0570*/  MUFU.RCP R3, R8 ;  /* 0x0000000800037308 */ /* 0x000e620000001000 */
[----:B0-----:R-:W-:Y:S01]  /*0580*/  FADD R2, -R15, UR7 ;  /* 0x000000070f027e21 */ /* 0x001fe20008000100 */
[----:B------:R-:W-:-:S06]  /*0590*/  FADD R7, R11, UR6 ;  /* 0x000000060b077e21 */ /* 0x000fcc0008000000 */
        /* <DEDUP_REMOVED lines=11> */
.L_x_43:
[----:B------:R-:W-:Y:S05]  /*0650*/  BSYNC.RECONVERGENT B0 ;  /* 0x0000000000007941 */ /* 0x000fea0003800200 */
.L_x_42:
        /* <DEDUP_REMOVED lines=14> */
[----:B------:R-:W-:Y:S05]  /*0740*/  CALL.REL.NOINC `($__internal_1_$__cuda_sm3x_div_rn_noftz_f32_slowpath) ;  /* 0x0000000c00547944 */ /* 0x000fea0003c00000 */
[----:B------:R-:W-:-:S07]  /*0750*/  IMAD.MOV.U32 R3, RZ, RZ, R17 ;  /* 0x000000ffff037224 */ /* 0x000fce00078e0011 */
.L_x_45:
[----:B------:R-:W-:Y:S05]  /*0760*/  BSYNC.RECONVERGENT B0 ;  /* 0x0000000000007941 */ /* 0x000fea0003800200 */
.L_x_44:
[----:B------:R-:W0:Y:S02]  /*0770*/  LDC R0, c[0x3][R20] ;  /* 0x00c0000014007b82 */ /* 0x000e240000000800 */
[----:B0-----:R-:W-:-:S13]  /*0780*/  ISETP.NE.AND P0, PT, R0, -0x1, PT ;  /* 0xffffffff0000780c */ /* 0x001fda0003f05270 */
[----:B------:R-:W-:Y:S05]  /*0790*/  @!P0 EXIT ;  /* 0x000000000000894d */ /* 0x000fea0003800000 */
[----:B------:R0:W1:Y:S01]  /*07a0*/  LDC R16, c[0x3][R20+0x4] ;  /* 0x00c0010014107b82 */ /* 0x0000620000000800 */
[----:B------:R-:W-:Y:S01]  /*07b0*/  ISETP.GT.AND P0, PT, R0, 0x1, PT ;  /* 0x000000010000780c */ /* 0x000fe20003f04270 */
[----:B------:R-:W-:-:S12]  /*07c0*/  BSSY.RECONVERGENT B0, `(.L_x_46) ;  /* 0x0000025000007945 */ /* 0x000fd80003800200 */
[----:B0-----:R-:W-:Y:S05]  /*07d0*/  @P0 BRA `(.L_x_47) ;  /* 0x0000000000440947 */ /* 0x001fea0003800000 */
[----:B------:R-:W-:-:S04]  /*07e0*/  VIMNMX.U32 R0, PT, PT, R0, 0x2, PT ;  /* 0x0000000200007848 */ /* 0x000fc80003fe0000 */
[----:B------:R-:W-:-:S04]  /*07f0*/  SHF.L.U32 R0, R0, 0x2, RZ ;  /* 0x0000000200007819 */ /* 0x000fc800000006ff */
[----:B------:R-:W0:Y:S02]  /*0800*/  LDC R14, c[0x2][R0] ;  /* 0x00800000000e7b82 */ /* 0x000e240000000800 */
[----:B0-----:R-:W-:-:S04]  /*0810*/  SHF.R.S32.HI R15, RZ, 0x1f, R14 ;  /* 0x0000001fff0f7819 */ /* 0x001fc8000001140e */
.L_x_98:
[----:B------:R-:W-:Y:S05]  /*0820*/  BRX R14 -0x830                                                                                                        (*"BRANCH_TARGETS .L_x_99,.L_x_100,.L_x_48"*) ;  /* 0xfffffff40ef47949 */ /* 0x000fea000383ffff */
.L_x_100:
[----:B------:R-:W0:Y:S01]  /*0830*/  LDCU UR6, c[0x0][0x3a0] ;  /* 0x00007400ff0677ac */ /* 0x000e220008000800 */
[----:B------:R-:W-:Y:S01]  /*0840*/  FSETP.GEU.AND P0, PT, |R8|, 9.9999999747524270788e-07, PT ;  /* 0x358637bd0800780b */ /* 0x000fe20003f0e200 */
[----:B------:R-:W-:-:S03]  /*0850*/  IMAD.MOV.U32 R2, RZ, RZ, R4 ;  /* 0x000000ffff027224 */ /* 0x000fc600078e0004 */
[----:B------:R-:W-:-:S05]  /*0860*/  FSEL R0, R6, 0.5, P0 ;  /* 0x3f00000006007808 */ /* 0x000fca0000000000 */
[----:B0-----:R-:W-:Y:S01]  /*0870*/  FFMA R0, R0, UR6, R11 ;  /* 0x0000000600007c23 */ /* 0x001fe2000800000b */
[----:B------:R-:W-:Y:S06]  /*0880*/  BRA `(.L_x_48) ;  /* 0x0000000000607947 */ /* 0x000fec0003800000 */
.L_x_99:
[----:B------:R-:W0:Y:S01]  /*0890*/  LDCU UR6, c[0x0][0x3a0] ;  /* 0x00007400ff0677ac */ /* 0x000e220008000800 */
[----:B------:R-:W-:Y:S01]  /*08a0*/  FSETP.GEU.AND P0, PT, |R5|, 9.9999999747524270788e-07, PT ;  /* 0x358637bd0500780b */ /* 0x000fe20003f0e200 */
[----:B------:R-:W-:-:S03]  /*08b0*/  IMAD.MOV.U32 R0, RZ, RZ, R11 ;  /* 0x000000ffff007224 */ /* 0x000fc600078e000b */
[----:B------:R-:W-:-:S05]  /*08c0*/  FSEL R15, R3, 0.5, P0 ;  /* 0x3f000000030f7808 */ /* 0x000fca0000000000 */
[----:B0-----:R-:W-:Y:S01]  /*08d0*/  FFMA R2, R15, UR6, R12 ;  /* 0x000000060f027c23 */ /* 0x001fe2000800000c */
[----:B------:R-:W-:Y:S06]  /*08e0*/  BRA `(.L_x_48) ;  /* 0x0000000000487947 */ /* 0x000fec0003800000 */
.L_x_47:
[----:B------:R-:W-:-:S05]  /*08f0*/  IMAD.MOV.U32 R15, RZ, RZ, -0x2 ;  /* 0xfffffffeff0f7424 */ /* 0x000fca00078e00ff */
[----:B------:R-:W-:-:S05]  /*0900*/  VIADDMNMX.U32 R0, R0, R15, 0x2, PT ;  /* 0x0000000200007446 */ /* 0x000fca000380000f */
[----:B------:R-:W-:-:S04]  /*0910*/  IMAD.SHL.U32 R0, R0, 0x4, RZ ;  /* 0x0000000400007824 */ /* 0x000fc800078e00ff */
[----:B------:R-:W0:Y:S02]  /*0920*/  LDC R14, c[0x2][R0+0xc] ;  /* 0x00800300000e7b82 */ /* 0x000e240000000800 */
[----:B0-----:R-:W-:-:S04]  /*0930*/  SHF.R.S32.HI R15, RZ, 0x1f, R14 ;  /* 0x0000001fff0f7819 */ /* 0x001fc8000001140e */
.L_x_102:
[----:B------:R-:W-:Y:S05]  /*0940*/  BRX R14 -0x950                                                                                                        (*"BRANCH_TARGETS .L_x_103,.L_x_104,.L_x_48"*) ;  /* 0xfffffff40eac7949 */ /* 0x000fea000383ffff */
.L_x_104:
[----:B------:R-:W0:Y:S01]  /*0950*/  LDCU UR6, c[0x0][0x3a0] ;  /* 0x00007400ff0677ac */ /* 0x000e220008000800 */
[----:B------:R-:W-:Y:S01]  /*0960*/  FSETP.GEU.AND P0, PT, |R18|, 9.9999999747524270788e-07, PT ;  /* 0x358637bd1200780b */ /* 0x000fe20003f0e200 */
[----:B------:R-:W-:-:S03]  /*0970*/  IMAD.MOV.U32 R2, RZ, RZ, R12 ;  /* 0x000000ffff027224 */ /* 0x000fc600078e000c */
[----:B------:R-:W-:-:S05]  /*0980*/  FSEL R0, R13, 0.5, P0 ;  /* 0x3f0000000d007808 */ /* 0x000fca0000000000 */
[----:B0-----:R-:W-:Y:S01]  /*0990*/  FFMA R0, R0, UR6, R11 ;  /* 0x0000000600007c23 */ /* 0x001fe2000800000b */
[----:B------:R-:W-:Y:S06]  /*09a0*/  BRA `(.L_x_48) ;  /* 0x0000000000187947 */ /* 0x000fec0003800000 */
.L_x_103:
[----:B------:R-:W0:Y:S01]  /*09b0*/  LDCU UR6, c[0x0][0x3a0] ;  /* 0x00007400ff0677ac */ /* 0x000e220008000800 */
[----:B------:R-:W-:Y:S01]  /*09c0*/  FADD R0, -R9, 1 ;  /* 0x3f80000009007421 */ /* 0x000fe20000000100 */
[----:B------:R-:W-:-:S04]  /*09d0*/  FSETP.GEU.AND P0, PT, |R10|, 9.9999999747524270788e-07, PT ;  /* 0x358637bd0a00780b */ /* 0x000fc80003f0e200 */
[----:B------:R-:W-:Y:S01]  /*09e0*/  FSEL R15, R0, 0.5, P0 ;  /* 0x3f000000000f7808 */ /* 0x000fe20000000000 */
[----:B------:R-:W-:-:S04]  /*09f0*/  IMAD.MOV.U32 R0, RZ, RZ, R7 ;  /* 0x000000ffff007224 */ /* 0x000fc800078e0007 */
[----:B0-----:R-:W-:-:S07]  /*0a00*/  FFMA R2, R15, UR6, R12 ;  /* 0x000000060f027c23 */ /* 0x001fce000800000c */
.L_x_48:
[----:B------:R-:W-:Y:S05]  /*0a10*/  BSYNC.RECONVERGENT B0 ;  /* 0x0000000000007941 */ /* 0x000fea0003800200 */
.L_x_46:
[----:B-1----:R-:W-:Y:S01]  /*0a20*/  ISETP.GT.AND P0, PT, R16, 0x1, PT ;  /* 0x000000011000780c */ /* 0x002fe20003f04270 */
[----:B------:R-:W-:-:S12]  /*0a30*/  BSSY.RECONVERGENT B0, `(.L_x_49) ;  /* 0x0000025000007945 */ /* 0x000fd80003800200 */
[----:B------:R-:W-:Y:S05]  /*0a40*/  @P0 BRA `(.L_x_50) ;  /* 0x0000000000440947 */ /* 0x000fea0003800000 */
[----:B------:R-:W-:-:S05]  /*0a50*/  VIMNMX.U32 R16, PT, PT, R16, 0x2, PT ;  /* 0x0000000210107848 */ /* 0x000fca0003fe0000 */
[----:B------:R-:W-:-:S04]  /*0a60*/  IMAD.SHL.U32 R16, R16, 0x4, RZ ;  /* 0x0000000410107824 */ /* 0x000fc800078e00ff */
[----:B------:R-:W0:Y:S02]  /*0a70*/  LDC R14, c[0x2][R16+0x18] ;  /* 0x00800600100e7b82 */ /* 0x000e240000000800 */
[----:B0-----:R-:W-:-:S04]  /*0a80*/  SHF.R.S32.HI R15, RZ, 0x1f, R14 ;  /* 0x0000001fff0f7819 */ /* 0x001fc8000001140e */
.L_x_106:
[----:B------:R-:W-:Y:S05]  /*0a90*/  BRX R14 -0xaa0                                                                                                        (*"BRANCH_TARGETS .L_x_107,.L_x_108,.L_x_51"*) ;  /* 0xfffffff40e587949 */ /* 0x000fea000383ffff */
.L_x_108:
[----:B------:R-:W0:Y:S01]  /*0aa0*/  LDCU UR6, c[0x0][0x3a0] ;  /* 0x00007400ff0677ac */ /* 0x000e220008000800 */
[----:B------:R-:W-:Y:S01]  /*0ab0*/  FSETP.GEU.AND P0, PT, |R8|, 9.9999999747524270788e-07, PT ;  /* 0x358637bd0800780b */ /* 0x000fe20003f0e200 */
[----:B------:R-:W-:-:S03]  /*0ac0*/  IMAD.MOV.U32 R23, RZ, RZ, R4 ;  /* 0x000000ffff177224 */ /* 0x000fc600078e0004 */
[----:B------:R-:W-:-:S05]  /*0ad0*/  FSEL R14, R6, 0.5, P0 ;  /* 0x3f000000060e7808 */ /* 0x000fca0000000000 */
[----:B0-----:R-:W-:Y:S01]  /*0ae0*/  FFMA R25, R14, UR6, R11 ;  /* 0x000000060e197c23 */ /* 0x001fe2000800000b */
[----:B------:R-:W-:Y:S06]  /*0af0*/  BRA `(.L_x_51) ;  /* 0x0000000000607947 */ /* 0x000fec0003800000 */
.L_x_107:
[----:B------:R-:W0:Y:S01]  /*0b00*/  LDCU UR6, c[0x0][0x3a0] ;  /* 0x00007400ff0677ac */ /* 0x000e220008000800 */
[----:B------:R-:W-:Y:S01]  /*0b10*/  FSETP.GEU.AND P0, PT, |R5|, 9.9999999747524270788e-07, PT ;  /* 0x358637bd0500780b */ /* 0x000fe20003f0e200 */
[----:B------:R-:W-:-:S03]  /*0b20*/  IMAD.MOV.U32 R25, RZ, RZ, R11 ;  /* 0x000000ffff197224 */ /* 0x000fc600078e000b */
[----:B------:R-:W-:-:S05]  /*0b30*/  FSEL R23, R3, 0.5, P0 ;  /* 0x3f00000003177808 */ /* 0x000fca0000000000 */
[----:B0-----:R-:W-:Y:S01]  /*0b40*/  FFMA R23, R23, UR6, R12 ;  /* 0x0000000617177c23 */ /* 0x001fe2000800000c */
[----:B------:R-:W-:Y:S06]  /*0b50*/  BRA `(.L_x_51) ;  /* 0x0000000000487947 */ /* 0x000fec0003800000 */
.L_x_50:
[----:B------:R-:W-:-:S05]  /*0b60*/  IMAD.MOV.U32 R15, RZ, RZ, -0x2 ;  /* 0xfffffffeff0f7424 */ /* 0x000fca00078e00ff */
[----:B------:R-:W-:-:S05]  /*0b70*/  VIADDMNMX.U32 R16, R16, R15, 0x2, PT ;  /* 0x0000000210107446 */ /* 0x000fca000380000f */
[----:B------:R-:W-:-:S04]  /*0b80*/  IMAD.SHL.U32 R16, R16, 0x4, RZ ;  /* 0x0000000410107824 */ /* 0x000fc800078e00ff */
[----:B------:R-:W0:Y:S02]  /*0b90*/  LDC R14, c[0x2][R16+0x24] ;  /* 0x00800900100e7b82 */ /* 0x000e240000000800 */
[----:B0-----:R-:W-:-:S04]  /*0ba0*/  SHF.R.S32.HI R15, RZ, 0x1f, R14 ;  /* 0x0000001fff0f7819 */ /* 0x001fc8000001140e */
.L_x_110:
[----:B------:R-:W-:Y:S05]  /*0bb0*/  BRX R14 -0xbc0                                                                                                        (*"BRANCH_TARGETS .L_x_111,.L_x_112,.L_x_51"*) ;  /* 0xfffffff40e107949 */ /* 0x000fea000383ffff */
.L_x_112:
[----:B------:R-:W0:Y:S01]  /*0bc0*/  LDCU UR6, c[0x0][0x3a0] ;  /* 0x00007400ff0677ac */ /* 0x000e220008000800 */
[----:B------:R-:W-:Y:S02]  /*0bd0*/  FSETP.GEU.AND P0, PT, |R18|, 9.9999999747524270788e-07, PT ;  /* 0x358637bd1200780b */ /* 0x000fe40003f0e200 */
[----:B------:R-:W-:Y:S02]  /*0be0*/  MOV R23, R12 ;  /* 0x0000000c00177202 */ /* 0x000fe40000000f00 */
[----:B------:R-:W-:-:S05]  /*0bf0*/  FSEL R14, R13, 0.5, P0 ;  /* 0x3f0000000d0e7808 */ /* 0x000fca0000000000 */
[----:B0-----:R-:W-:Y:S01]  /*0c00*/  FFMA R25, R14, UR6, R11 ;  /* 0x000000060e197c23 */ /* 0x001fe2000800000b */
[----:B------:R-:W-:Y:S06]  /*0c10*/  BRA `(.L_x_51) ;  /* 0x0000000000187947 */ /* 0x000fec0003800000 */
.L_x_111:
[----:B------:R-:W0:Y:S01]  /*0c20*/  LDCU UR6, c[0x0][0x3a0] ;  /* 0x00007400ff0677ac */ /* 0x000e220008000800 */
[----:B------:R-:W-:Y:S01]  /*0c30*/  FADD R14, -R9, 1 ;  /* 0x3f800000090e7421 */ /* 0x000fe20000000100 */
[----:B------:R-:W-:Y:S01]  /*0c40*/  FSETP.GEU.AND P0, PT, |R10|, 9.9999999747524270788e-07, PT ;  /* 0x358637bd0a00780b */ /* 0x000fe20003f0e200 */
[----:B------:R-:W-:-:S03]  /*0c50*/  IMAD.MOV.U32 R25, RZ, RZ, R7 ;  /* 0x000000ffff197224 */ /* 0x000fc600078e0007 */
[----:B------:R-:W-:-:S05]  /*0c60*/  FSEL R23, R14, 0.5, P0 ;  /* 0x3f0000000e177808 */ /* 0x000fca0000000000 */
[----:B0-----:R-:W-:-:S07]  /*0c70*/  FFMA R23, R23, UR6, R12 ;  /* 0x0000000617177c23 */ /* 0x001fce000800000c */
.L_x_51:
[----:B------:R-:W-:Y:S05]  /*0c80*/  BSYNC.RECONVERGENT B0 ;  /* 0x0000000000007941 */ /* 0x000fea0003800200 */
.L_x_49:
[----:B------:R-:W0:Y:S01]  /*0c90*/  S2R R22, SR_LANEID ;  /* 0x0000000000167919 */ /* 0x000e220000000000 */
[----:B------:R-:W-:Y:S01]  /*0ca0*/  VOTEU.ANY UR6, UPT, PT ;  /* 0x0000000000067886 */ /* 0x000fe200038e0100 */
[----:B------:R-:W1:Y:S01]  /*0cb0*/  LDC.64 R14, c[0x0][0x390] ;  /* 0x0000e400ff0e7b82 */ /* 0x000e620000000a00 */
[----:B------:R-:W0:Y:S01]  /*0cc0*/  FLO.U32 R29, UR6 ;  /* 0x00000006001d7d00 */ /* 0x000e2200080e0000 */
[----:B------:R-:W2:Y:S01]  /*0cd0*/  S2R R24, SR_LTMASK ;  /* 0x0000000000187919 */ /* 0x000ea20000003900 */
[----:B------:R-:W3:Y:S06]  /*0ce0*/  LDCU UR7, c[0x0][0x3b0] ;  /* 0x00007600ff0777ac */ /* 0x000eec0008000800 */
[----:B------:R-:W1:Y:S01]  /*0cf0*/  POPC R17, UR6 ;  /* 0x0000000600117d09 */ /* 0x000e620008000000 */
[----:B0-----:R-:W-:-:S13]  /*0d00*/  ISETP.EQ.U32.AND P0, PT, R29, R22, PT ;  /* 0x000000161d00720c */ /* 0x001fda0003f02070 */
[----:B-1----:R-:W4:Y:S01]  /*0d10*/  @P0 ATOMG.E.ADD.STRONG.GPU PT, R16, desc[UR4][R14.64], R17 ;  /* 0x800000110e1009a8 */ /* 0x002f2200081ef104 */
[----:B--2---:R-:W-:Y:S01]  /*0d20*/  LOP3.LUT R26, R24, UR6, RZ, 0xc0, !PT ;  /* 0x00000006181a7c12 */ /* 0x004fe2000f8ec0ff */
[----:B------:R-:W-:Y:S03]  /*0d30*/  BSSY.RECONVERGENT B0, `(.L_x_52) ;  /* 0x0000011000007945 */ /* 0x000fe60003800200 */
[----:B------:R-:W0:Y:S01]  /*0d40*/  POPC R27, R26 ;  /* 0x0000001a001b7309 */ /* 0x000e220000000000 */
[----:B----4-:R-:W0:Y:S02]  /*0d50*/  SHFL.IDX PT, R16, R16, R29, 0x1f ;  /* 0x00001f1d10107589 */ /* 0x010e2400000e0000 */
[----:B0-----:R-:W-:-:S05]  /*0d60*/  IMAD.IADD R27, R16, 0x1, R27 ;  /* 0x00000001101b7824 */ /* 0x001fca00078e021b */
[----:B---3--:R-:W-:-:S13]  /*0d70*/  ISETP.GE.AND P0, PT, R27, UR7, PT ;  /* 0x000000071b007c0c */ /* 0x008fda000bf06270 */
[----:B------:R-:W-:Y:S05]  /*0d80*/  @P0 BRA `(.L_x_53) ;  /* 0x00000000002c0947 */ /* 0x000fea0003800000 */
[----:B------:R-:W0:Y:S02]  /*0d90*/  LDC.64 R16, c[0x0][0x388] ;  /* 0x0000e200ff107b82 */ /* 0x000e240000000a00 */
[----:B0-----:R-:W-:-:S06]  /*0da0*/  IMAD.WIDE R16, R27, 0x20, R16 ;  /* 0x000000201b107825 */ /* 0x001fcc00078e0210 */
[----:B------:R-:W0:Y:S01]  /*0db0*/  LDC R27, c[0x0][0x3a4] ;  /* 0x0000e900ff1b7b82 */ /* 0x000e220000000800 */
[----:B------:R1:W-:Y:S04]  /*0dc0*/  STG.E desc[UR4][R16.64], R2 ;  /* 0x0000000210007986 */ /* 0x0003e8000c101904 */
[----:B------:R1:W-:Y:S04]  /*0dd0*/  STG.E desc[UR4][R16.64+0x4], R0 ;  /* 0x0000040010007986 */ /* 0x0003e8000c101904 */
[----:B------:R1:W-:Y:S04]  /*0de0*/  STG.E desc[UR4][R16.64+0xc], R23 ;  /* 0x00000c1710007986 */ /* 0x0003e8000c101904 */
[----:B------:R1:W-:Y:S04]  /*0df0*/  STG.E desc[UR4][R16.64+0x10], R25 ;  /* 0x0000101910007986 */ /* 0x0003e8000c101904 */
[----:B------:R1:W-:Y:S04]  /*0e00*/  STG.E desc[UR4][R16.64+0x18], R19 ;  /* 0x0000181310007986 */ /* 0x0003e8000c101904 */
[----:B------:R1:W-:Y:S04]  /*0e10*/  STG.E desc[UR4][R16.64+0x1c], R21 ;  /* 0x00001c1510007986 */ /* 0x0003e8000c101904 */
[----:B0-----:R1:W-:Y:S04]  /*0e20*/  STG.E desc[UR4][R16.64+0x8], R27 ;  /* 0x0000081b10007986 */ /* 0x0013e8000c101904 */
[----:B------:R1:W-:Y:S02]  /*0e30*/  STG.E desc[UR4][R16.64+0x14], R27 ;  /* 0x0000141b10007986 */ /* 0x0003e4000c101904 */
.L_x_53:
[----:B------:R-:W-:Y:S05]  /*0e40*/  BSYNC.RECONVERGENT B0 ;  /* 0x0000000000007941 */ /* 0x000fea0003800200 */
.L_x_52:
[----:B-1----:R-:W0:Y:S02]  /*0e50*/  LDC R16, c[0x3][R20+0x8] ;  /* 0x00c0020014107b82 */ /* 0x002e240000000800 */
[----:B0-----:R-:W-:-:S13]  /*0e60*/  ISETP.NE.AND P0, PT, R16, -0x1, PT ;  /* 0xffffffff1000780c */ /* 0x001fda0003f05270 */
[----:B------:R-:W-:Y:S05]  /*0e70*/  @!P0 EXIT ;  /* 0x000000000000894d */ /* 0x000fea0003800000 */
[----:B------:R-:W0:Y:S01]  /*0e80*/  LDC R20, c[0x3][R20+0xc] ;  /* 0x00c0030014147b82 */ /* 0x000e220000000800 */
[----:B------:R-:W-:Y:S01]  /*0e90*/  ISETP.GT.AND P0, PT, R16, 0x1, PT ;  /* 0x000000011000780c */ /* 0x000fe20003f04270 */
[----:B------:R-:W-:-:S12]  /*0ea0*/  BSSY.RECONVERGENT B0, `(.L_x_54) ;  /* 0x0000023000007945 */ /* 0x000fd80003800200 */
[----:B------:R-:W-:Y:S05]  /*0eb0*/  @P0 BRA `(.L_x_55) ;  /* 0x0000000000440947 */ /* 0x000fea0003800000 */
[----:B------:R-:W-:-:S05]  /*0ec0*/  VIMNMX.U32 R16, PT, PT, R16, 0x2, PT ;  /* 0x0000000210107848 */ /* 0x000fca0003fe0000 */
[----:B------:R-:W-:-:S04]  /*0ed0*/  IMAD.SHL.U32 R26, R16, 0x4, RZ ;  /* 0x00000004101a7824 */ /* 0x000fc800078e00ff */
[----:B------:R-:W1:Y:S02]  /*0ee0*/  LDC R16, c[0x2][R26+0x30] ;  /* 0x00800c001a107b82 */ /* 0x000e640000000800 */
[----:B-1----:R-:W-:-:S04]  /*0ef0*/  SHF.R.S32.HI R17, RZ, 0x1f, R16 ;  /* 0x0000001fff117819 */ /* 0x002fc80000011410 */
.L_x_114:
[----:B------:R-:W-:Y:S05]  /*0f00*/  BRX R16 -0xf10                                                                                                        (*"BRANCH_TARGETS .L_x_115,.L_x_116,.L_x_56"*) ;  /* 0xfffffff0103c7949 */ /* 0x000fea000383ffff */
.L_x_116:
[----:B------:R-:W1:Y:S01]  /*0f10*/  LDCU UR6, c[0x0][0x3a0] ;  /* 0x00007400ff0677ac */ /* 0x000e620008000800 */
[----:B------:R-:W-:Y:S01]  /*0f20*/  FSETP.GEU.AND P0, PT, |R8|, 9.9999999747524270788e-07, PT ;  /* 0x358637bd0800780b */ /* 0x000fe20003f0e200 */
[----:B------:R-:W-:-:S03]  /*0f30*/  IMAD.MOV.U32 R2, RZ, RZ, R4 ;  /* 0x000000ffff027224 */ /* 0x000fc600078e0004 */
[----:B------:R-:W-:-:S05]  /*0f40*/  FSEL R0, R6, 0.5, P0 ;  /* 0x3f00000006007808 */ /* 0x000fca0000000000 */
[----:B-1----:R-:W-:Y:S01]  /*0f50*/  FFMA R0, R0, UR6, R11 ;  /* 0x0000000600007c23 */ /* 0x002fe2000800000b */
[----:B------:R-:W-:Y:S06]  /*0f60*/  BRA `(.L_x_56) ;  /* 0x0000000000587947 */ /* 0x000fec0003800000 */
.L_x_115:
[----:B------:R-:W1:Y:S01]  /*0f70*/  LDCU UR6, c[0x0][0x3a0] ;  /* 0x00007400ff0677ac */ /* 0x000e620008000800 */
[----:B------:R-:W-:Y:S01]  /*0f80*/  FSETP.GEU.AND P0, PT, |R5|, 9.9999999747524270788e-07, PT ;  /* 0x358637bd0500780b */ /* 0x000fe20003f0e200 */
[----:B------:R-:W-:-:S03]  /*0f90*/  IMAD.MOV.U32 R0, RZ, RZ, R11 ;  /* 0x000000ffff007224 */ /* 0x000fc600078e000b */
[----:B------:R-:W-:-:S05]  /*0fa0*/  FSEL R17, R3, 0.5, P0 ;  /* 0x3f00000003117808 */ /* 0x000fca0000000000 */
[----:B-1----:R-:W-:Y:S01]  /*0fb0*/  FFMA R2, R17, UR6, R12 ;  /* 0x0000000611027c23 */ /* 0x002fe2000800000c */
[----:B------:R-:W-:Y:S06]  /*0fc0*/  BRA `(.L_x_56) ;  /* 0x0000000000407947 */ /* 0x000fec0003800000 */
.L_x_55:
[----:B------:R-:W-:-:S13]  /*0fd0*/  ISETP.NE.AND P0, PT, R16, 0x2, PT ;  /* 0x000000021000780c */ /* 0x000fda0003f05270 */
[----:B------:R-:W-:Y:S05]  /*0fe0*/  @!P0 BRA `(.L_x_57) ;  /* 0x0000000000208947 */ /* 0x000fea0003800000 */
[----:B------:R-:W-:-:S13]  /*0ff0*/  ISETP.NE.AND P0, PT, R16, 0x3, PT ;  /* 0x000000031000780c */ /* 0x000fda0003f05270 */
[----:B------:R-:W-:Y:S05]  /*1000*/  @P0 BRA `(.L_x_56) ;  /* 0x0000000000300947 */ /* 0x000fea0003800000 */
[----:B------:R-:W1:Y:S01]  /*1010*/  LDCU UR6, c[0x0][0x3a0] ;  /* 0x00007400ff0677ac */ /* 0x000e620008000800 */
[----:B------:R-:W-:Y:S01]  /*1020*/  FSETP.GEU.AND P0, PT, |R18|, 9.9999999747524270788e-07, PT ;  /* 0x358637bd1200780b */ /* 0x000fe20003f0e200 */
[----:B------:R-:W-:-:S03]  /*1030*/  IMAD.MOV.U32 R2, RZ, RZ, R12 ;  /* 0x000000ffff027224 */ /* 0x000fc600078e000c */
[----:B------:R-:W-:-:S05]  /*1040*/  FSEL R0, R13, 0.5, P0 ;  /* 0x3f0000000d007808 */ /* 0x000fca0000000000 */
[----:B-1----:R-:W-:Y:S01]  /*1050*/  FFMA R0, R0, UR6, R11 ;  /* 0x0000000600007c23 */ /* 0x002fe2000800000b */
[----:B------:R-:W-:Y:S06]  /*1060*/  BRA `(.L_x_56) ;  /* 0x0000000000187947 */ /* 0x000fec0003800000 */
.L_x_57:
[----:B------:R-:W1:Y:S01]  /*1070*/  LDCU UR6, c[0x0][0x3a0] ;  /* 0x00007400ff0677ac */ /* 0x000e620008000800 */
[----:B------:R-:W-:Y:S01]  /*1080*/  FADD R0, -R9, 1 ;  /* 0x3f80000009007421 */ /* 0x000fe20000000100 */
[----:B------:R-:W-:-:S04]  /*1090*/  FSETP.GEU.AND P0, PT, |R10|, 9.9999999747524270788e-07, PT ;  /* 0x358637bd0a00780b */ /* 0x000fc80003f0e200 */
[----:B------:R-:W-:Y:S01]  /*10a0*/  FSEL R17, R0, 0.5, P0 ;  /* 0x3f00000000117808 */ /* 0x000fe20000000000 */
[----:B------:R-:W-:-:S04]  /*10b0*/  IMAD.MOV.U32 R0, RZ, RZ, R7 ;  /* 0x000000ffff007224 */ /* 0x000fc800078e0007 */
[----:B-1----:R-:W-:-:S07]  /*10c0*/  FFMA R2, R17, UR6, R12 ;  /* 0x0000000611027c23 */ /* 0x002fce000800000c */
.L_x_56:
[----:B------:R-:W-:Y:S05]  /*10d0*/  BSYNC.RECONVERGENT B0 ;  /* 0x0000000000007941 */ /* 0x000fea0003800200 */
.L_x_54:
[----:B0-----:R-:W-:Y:S01]  /*10e0*/  ISETP.GT.AND P0, PT, R20, 0x1, PT ;  /* 0x000000011400780c */ /* 0x001fe20003f04270 */
[----:B------:R-:W-:-:S12]  /*10f0*/  BSSY.RECONVERGENT B0, `(.L_x_58) ;  /* 0x0000023000007945 */ /* 0x000fd80003800200 */
[----:B------:R-:W-:Y:S05]  /*1100*/  @P0 BRA `(.L_x_59) ;  /* 0x0000000000440947 */ /* 0x000fea0003800000 */
[----:B------:R-:W-:-:S05]  /*1110*/  VIMNMX.U32 R20, PT, PT, R20, 0x2, PT ;  /* 0x0000000214147848 */ /* 0x000fca0003fe0000 */
[----:B------:R-:W-:-:S04]  /*1120*/  IMAD.SHL.U32 R20, R20, 0x4, RZ ;  /* 0x0000000414147824 */ /* 0x000fc800078e00ff */
[----:B------:R-:W0:Y:S02]  /*1130*/  LDC R16, c[0x2][R20+0x3c] ;  /* 0x00800f0014107b82 */ /* 0x000e240000000800 */
[----:B0-----:R-:W-:-:S04]  /*1140*/  SHF.R.S32.HI R17, RZ, 0x1f, R16 ;  /* 0x0000001fff117819 */ /* 0x001fc80000011410 */
.L_x_118:
[----:B------:R-:W-:Y:S05]  /*1150*/  BRX R16 -0x1160                                                                                                       (*"BRANCH_TARGETS .L_x_119,.L_x_120,.L_x_60"*) ;  /* 0xffffffec10a87949 */ /* 0x000fea000383ffff */
.L_x_120:
[----:B------:R-:W0:Y:S01]  /*1160*/  LDCU UR6, c[0x0][0x3a0] ;  /* 0x00007400ff0677ac */ /* 0x000e220008000800 */
[----:B------:R-:W-:Y:S01]  /*1170*/  FSETP.GEU.AND P0, PT, |R8|, 9.9999999747524270788e-07, PT ;  /* 0x358637bd0800780b */ /* 0x000fe20003f0e200 */
[----:B------:R-:W-:-:S03]  /*1180*/  IMAD.MOV.U32 R23, RZ, RZ, R4 ;  /* 0x000000ffff177224 */ /* 0x000fc600078e0004 */
[----:B------:R-:W-:-:S05]  /*1190*/  FSEL R6, R6, 0.5, P0 ;  /* 0x3f00000006067808 */ /* 0x000fca0000000000 */
[----:B0-----:R-:W-:Y:S01]  /*11a0*/  FFMA R25, R6, UR6, R11 ;  /* 0x0000000606197c23 */ /* 0x001fe2000800000b */
[----:B------:R-:W-:Y:S06]  /*11b0*/  BRA `(.L_x_60) ;  /* 0x0000000000587947 */ /* 0x000fec0003800000 */
.L_x_119:
[----:B------:R-:W0:Y:S01]  /*11c0*/  LDCU UR6, c[0x0][0x3a0] ;  /* 0x00007400ff0677ac */ /* 0x000e220008000800 */
[----:B------:R-:W-:Y:S01]  /*11d0*/  FSETP.GEU.AND P0, PT, |R5|, 9.9999999747524270788e-07, PT ;  /* 0x358637bd0500780b */ /* 0x000fe20003f0e200 */
[----:B------:R-:W-:-:S03]  /*11e0*/  IMAD.MOV.U32 R25, RZ, RZ, R11 ;  /* 0x000000ffff197224 */ /* 0x000fc600078e000b */
[----:B------:R-:W-:-:S05]  /*11f0*/  FSEL R3, R3, 0.5, P0 ;  /* 0x3f00000003037808 */ /* 0x000fca0000000000 */
[----:B0-----:R-:W-:Y:S01]  /*1200*/  FFMA R23, R3, UR6, R12 ;  /* 0x0000000603177c23 */ /* 0x001fe2000800000c */
[----:B------:R-:W-:Y:S06]  /*1210*/  BRA `(.L_x_60) ;  /* 0x0000000000407947 */ /* 0x000fec0003800000 */
.L_x_59:
[----:B------:R-:W-:-:S13]  /*1220*/  ISETP.NE.AND P0, PT, R20, 0x2, PT ;  /* 0x000000021400780c */ /* 0x000fda0003f05270 */
[----:B------:R-:W-:Y:S05]  /*1230*/  @!P0 BRA `(.L_x_61) ;  /* 0x0000000000208947 */ /* 0x000fea0003800000 */
[----:B------:R-:W-:-:S13]  /*1240*/  ISETP.NE.AND P0, PT, R20, 0x3, PT ;  /* 0x000000031400780c */ /* 0x000fda0003f05270 */
[----:B------:R-:W-:Y:S05]  /*1250*/  @P0 BRA `(.L_x_60) ;  /* 0x0000000000300947 */ /* 0x000fea0003800000 */
[----:B------:R-:W0:Y:S01]  /*1260*/  LDCU UR6, c[0x0][0x3a0] ;  /* 0x00007400ff0677ac */ /* 0x000e220008000800 */
[----:B------:R-:W-:Y:S01]  /*1270*/  FSETP.GEU.AND P0, PT, |R18|, 9.9999999747524270788e-07, PT ;  /* 0x358637bd1200780b */ /* 0x000fe20003f0e200 */
[----:B------:R-:W-:-:S03]  /*1280*/  IMAD.MOV.U32 R23, RZ, RZ, R12 ;  /* 0x000000ffff177224 */ /* 0x000fc600078e000c */
[----:B------:R-:W-:-:S05]  /*1290*/  FSEL R4, R13, 0.5, P0 ;  /* 0x3f0000000d047808 */ /* 0x000fca0000000000 */
[----:B0-----:R-:W-:Y:S01]  /*12a0*/  FFMA R25, R4, UR6, R11 ;  /* 0x0000000604197c23 */ /* 0x001fe2000800000b */
[----:B------:R-:W-:Y:S06]  /*12b0*/  BRA `(.L_x_60) ;  /* 0x0000000000187947 */ /* 0x000fec0003800000 */
.L_x_61:
[----:B------:R-:W0:Y:S01]  /*12c0*/  LDCU UR6, c[0x0][0x3a0] ;  /* 0x00007400ff0677ac */ /* 0x000e220008000800 */
[----:B------:R-:W-:Y:S01]  /*12d0*/  FADD R9, -R9, 1 ;  /* 0x3f80000009097421 */ /* 0x000fe20000000100 */
[----:B------:R-:W-:Y:S02]  /*12e0*/  FSETP.GEU.AND P0, PT, |R10|, 9.9999999747524270788e-07, PT ;  /* 0x358637bd0a00780b */ /* 0x000fe40003f0e200 */
[----:B------:R-:W-:Y:S02]  /*12f0*/  MOV R25, R7 ;  /* 0x0000000700197202 */ /* 0x000fe40000000f00 */
[----:B------:R-:W-:-:S05]  /*1300*/  FSEL R9, R9, 0.5, P0 ;  /* 0x3f00000009097808 */ /* 0x000fca0000000000 */
[----:B0-----:R-:W-:-:S07]  /*1310*/  FFMA R23, R9, UR6, R12 ;  /* 0x0000000609177c23 */ /* 0x001fce000800000c */
.L_x_60:
[----:B------:R-:W-:Y:S05]  /*1320*/  BSYNC.RECONVERGENT B0 ;  /* 0x0000000000007941 */ /* 0x000fea0003800200 */
.L_x_58:
[----:B------:R-:W-:Y:S02]  /*1330*/  VOTEU.ANY UR6, UPT, PT ;  /* 0x0000000000067886 */ /* 0x000fe400038e0100 */
[----:B------:R-:W0:Y:S08]  /*1340*/  FLO.U32 R7, UR6 ;  /* 0x0000000600077d00 */ /* 0x000e3000080e0000 */
[----:B------:R-:W1:Y:S01]  /*1350*/  POPC R5, UR6 ;  /* 0x0000000600057d09 */ /* 0x000e620008000000 */
[----:B0-----:R-:W-:-:S13]  /*1360*/  ISETP.EQ.U32.AND P0, PT, R7, R22, PT ;  /* 0x000000160700720c */ /* 0x001fda0003f02070 */
[----:B-1----:R-:W2:Y:S01]  /*1370*/  @P0 ATOMG.E.ADD.STRONG.GPU PT, R14, desc[UR4][R14.64], R5 ;  /* 0x800000050e0e09a8 */ /* 0x002ea200081ef104 */
[----:B------:R-:W-:-:S06]  /*1380*/  LOP3.LUT R24, R24, UR6, RZ, 0xc0, !PT ;  /* 0x0000000618187c12 */ /* 0x000fcc000f8ec0ff */
[----:B------:R-:W0:Y:S01]  /*1390*/  POPC R24, R24 ;  /* 0x0000001800187309 */ /* 0x000e220000000000 */
[----:B--2---:R-:W0:Y:S02]  /*13a0*/  SHFL.IDX PT, R3, R14, R7, 0x1f ;  /* 0x00001f070e037589 */ /* 0x004e2400000e0000 */
[----:B0-----:R-:W-:-:S05]  /*13b0*/  IMAD.IADD R3, R3, 0x1, R24 ;  /* 0x0000000103037824 */ /* 0x001fca00078e0218 */
[----:B------:R-:W-:-:S13]  /*13c0*/  ISETP.GE.AND P0, PT, R3, UR7, PT ;  /* 0x0000000703007c0c */ /* 0x000fda000bf06270 */
[----:B------:R-:W-:Y:S05]  /*13d0*/  @P0 EXIT ;  /* 0x000000000000094d */ /* 0x000fea0003800000 */
[----:B------:R-:W0:Y:S08]  /*13e0*/  LDC.64 R4, c[0x0][0x388] ;  /* 0x0000e200ff047b82 */ /* 0x000e300000000a00 */
[----:B------:R-:W1:Y:S01]  /*13f0*/  LDC R7, c[0x0][0x3a4] ;  /* 0x0000e900ff077b82 */ /* 0x000e620000000800 */
[----:B0-----:R-:W-:-:S05]  /*1400*/  IMAD.WIDE R4, R3, 0x20, R4 ;  /* 0x0000002003047825 */ /* 0x001fca00078e0204 */
[----:B------:R-:W-:Y:S04]  /*1410*/  STG.E desc[UR4][R4.64], R2 ;  /* 0x0000000204007986 */ /* 0x000fe8000c101904 */
[----:B------:R-:W-:Y:S04]  /*1420*/  STG.E desc[UR4][R4.64+0x4], R0 ;  /* 0x0000040004007986 */ /* 0x000fe8000c101904 */
[----:B------:R-:W-:Y:S04]  /*1430*/  STG.E desc[UR4][R4.64+0xc], R23 ;  /* 0x00000c1704007986 */ /* 0x000fe8000c101904 */
[----:B------:R-:W-:Y:S04]  /*1440*/  STG.E desc[UR4][R4.64+0x10], R25 ;  /* 0x0000101904007986 */ /* 0x000fe8000c101904 */
[----:B------:R-:W-:Y:S04]  /*1450*/  STG.E desc[UR4][R4.64+0x18], R19 ;  /* 0x0000181304007986 */ /* 0x000fe8000c101904 */
[----:B------:R-:W-:Y:S04]  /*1460*/  STG.E desc[UR4][R4.64+0x1c], R21 ;  /* 0x00001c1504007986 */ /* 0x000fe8000c101904 */
[----:B-1----:R-:W-:Y:S04]  /*1470*/  STG.E desc[UR4][R4.64+0x8], R7 ;  /* 0x0000080704007986 */ /* 0x002fe8000c101904 */
[----:B------:R-:W-:Y:S01]  /*1480*/  STG.E desc[UR4][R4.64+0x14], R7 ;  /* 0x0000140704007986 */ /* 0x000fe2000c101904 */
[----:B------:R-:W-:Y:S05]  /*1490*/  EXIT ;  /* 0x000000000000794d */ /* 0x000fea0003800000 */
        .weak           $__internal_1_$__cuda_sm3x_div_rn_noftz_f32_slowpath
        .type           $__internal_1_$__cuda_sm3x_div_rn_noftz_f32_slowpath,@function
        .size           $__internal_1_$__cuda_sm3x_div_rn_noftz_f32_slowpath,(.L_x_123 - $__internal_1_$__cuda_sm3x_div_rn_noftz_f32_slowpath)
$__internal_1_$__cuda_sm3x_div_rn_noftz_f32_slowpath:
[--C-:B------:R-:W-:Y:S01]  /*14a0*/  SHF.R.U32.HI R3, RZ, 0x17, R5.reuse ;  /* 0x00000017ff037819 */ /* 0x100fe20000011605 */
        /* <DEDUP_REMOVED lines=17> */
[C---:B------:R-:W-:Y:S02]  /*15c0*/  FSETP.NEU.FTZ.AND P1, PT, |R2|.reuse, +INF , PT ;  /* 0x7f8000000200780b */ /* 0x040fe40003f3d200 */
        /* <DEDUP_REMOVED lines=9> */
[----:B------:R-:W-:Y:S01]  /*1660*/  VIADD R16, R22, 0xffffffff ;  /* 0xffffffff16107836 */ /* 0x000fe20000000000 */
[----:B------:R-:W-:-:S04]  /*1670*/  ISETP.GE.AND P1, PT, R23, RZ, PT ;  /* 0x000000ff1700720c */ /* 0x000fc80003f26270 */
[----:B------:R-:W-:-:S09]  /*1680*/  ISETP.GE.AND P0, PT, R16, RZ, PT ;  /* 0x000000ff1000720c */ /* 0x000fd20003f06270 */
[----:B------:R-:W-:-:S04]  /*1690*/  @!P1 FFMA R17, R5, 1.84467440737095516160e+19, RZ ;  /* 0x5f80000005119823 */ /* 0x000fc800000000ff */
[----:B------:R-:W-:Y:S02]  /*16a0*/  @P0 IMAD.MOV.U32 R16, RZ, RZ, RZ ;  /* 0x000000ffff100224 */ /* 0x000fe400078e00ff */
[----:B------:R-:W-:Y:S01]  /*16b0*/  @!P0 FFMA R2, R2, 1.84467440737095516160e+19, RZ ;  /* 0x5f80000002028823 */ /* 0x000fe200000000ff */
[----:B------:R-:W-:-:S04]  /*16c0*/  @!P0 IMAD.MOV.U32 R16, RZ, RZ, -0x40 ;  /* 0xffffffc0ff108424 */ /* 0x000fc800078e00ff */
[----:B------:R-:W-:-:S07]  /*16d0*/  @!P1 VIADD R16, R16, 0x40 ;  /* 0x0000004010109836 */ /* 0x000fce0000000000 */
.L_x_63:
[----:B------:R-:W-:Y:S01]  /*16e0*/  LEA R24, R3, 0xc0800000, 0x17 ;  /* 0xc080000003187811 */ /* 0x000fe200078eb8ff */
[----:B------:R-:W-:Y:S01]  /*16f0*/  BSSY.RECONVERGENT B2, `(.L_x_68) ;  /* 0x0000036000027945 */ /* 0x000fe20003800200 */
[----:B------:R-:W-:-:S03]  /*1700*/  IADD3 R22, PT, PT, R22, -0x7f, RZ ;  /* 0xffffff8116167810 */ /* 0x000fc60007ffe0ff */
        /* <DEDUP_REMOVED lines=48> */
.L_x_70:
[----:B------:R-:W-:-:S04]  /*1a10*/  LOP3.LUT R17, R17, 0x80000000, RZ, 0xc0, !PT ;  /* 0x8000000011117812 */ /* 0x000fc800078ec0ff */
[----:B------:R-:W-:Y:S01]  /*1a20*/  LOP3.LUT R17, R17, 0x7f800000, RZ, 0xfc, !PT ;  /* 0x7f80000011117812 */ /* 0x000fe200078efcff */
[----:B------:R-:W-:Y:S06]  /*1a30*/  BRA `(.L_x_71) ;  /* 0x0000000000047947 */ /* 0x000fec0003800000 */
.L_x_69:
[----:B------:R-:W-:-:S07]  /*1a40*/  IMAD R17, R16, 0x800000, R17 ;  /* 0x0080000010117824 */ /* 0x000fce00078e0211 */
.L_x_71:
[----:B------:R-:W-:Y:S05]  /*1a50*/  BSYNC.RECONVERGENT B2 ;  /* 0x0000000000027941 */ /* 0x000fea0003800200 */
.L_x_68:
[----:B------:R-:W-:Y:S05]  /*1a60*/  BRA `(.L_x_72) ;  /* 0x0000000000207947 */ /* 0x000fea0003800000 */
.L_x_67:
[----:B------:R-:W-:-:S04]  /*1a70*/  LOP3.LUT R17, R17, 0x80000000, R2, 0x48, !PT ;  /* 0x8000000011117812 */ /* 0x000fc800078e4802 */
[----:B------:R-:W-:Y:S01]  /*1a80*/  LOP3.LUT R17, R17, 0x7f800000, RZ, 0xfc, !PT ;  /* 0x7f80000011117812 */ /* 0x000fe200078efcff */
[----:B------:R-:W-:Y:S06]  /*1a90*/  BRA `(.L_x_72) ;  /* 0x0000000000147947 */ /* 0x000fec0003800000 */
.L_x_66:
[----:B------:R-:W-:Y:S01]  /*1aa0*/  LOP3.LUT R17, R17, 0x80000000, R2, 0x48, !PT ;  /* 0x8000000011117812 */ /* 0x000fe200078e4802 */
[----:B------:R-:W-:Y:S06]  /*1ab0*/  BRA `(.L_x_72) ;  /* 0x00000000000c7947 */ /* 0x000fec0003800000 */
.L_x_65:
[----:B------:R-:W0:Y:S01]  /*1ac0*/  MUFU.RSQ R17, -QNAN ;  /* 0xffc0000000117908 */ /* 0x000e220000001400 */
[----:B------:R-:W-:Y:S05]  /*1ad0*/  BRA `(.L_x_72) ;  /* 0x0000000000047947 */ /* 0x000fea0003800000 */
.L_x_64:
[----:B------:R-:W-:-:S07]  /*1ae0*/  FADD.FTZ R17, R2, R5 ;  /* 0x0000000502117221 */ /* 0x000fce0000010000 */
.L_x_72:
[----:B------:R-:W-:Y:S05]  /*1af0*/  BSYNC.RECONVERGENT B1 ;  /* 0x0000000000017941 */ /* 0x000fea0003800200 */
.L_x_62:
[----:B------:R-:W-:Y:S02]  /*1b00*/  IMAD.MOV.U32 R2, RZ, RZ, R14 ;  /* 0x000000ffff027224 */ /* 0x000fe400078e000e */
[----:B------:R-:W-:-:S04]  /*1b10*/  IMAD.MOV.U32 R3, RZ, RZ, 0x0 ;  /* 0x00000000ff037424 */ /* 0x000fc800078e00ff */
[----:B0-----:R-:W-:Y:S05]  /*1b20*/  RET.REL.NODEC R2 `(_ZN6oscean17output_generation3gpu4cuda21marchingSquaresKernelEPKfPNS2_14ContourSegmentEPiiiffffi) ;  /* 0xffffffe402347950 */ /* 0x001fea0003c3ffff */
.L_x_73:
        /* <DEDUP_REMOVED lines=13> */
.L_x_123:


//--------------------- .nv.shared.reserved.0     --------------------------
	.section	.nv.shared.reserved.0,"aw",@nobits
	.weak		__nv_reservedSMEM_offset_0_alias
	.size		__nv_reservedSMEM_offset_0_alias, 0, 64
	.other		__nv_reservedSMEM_offset_0_alias,@"STO_CUDA_RESERVED_SHARED STV_DEFAULT"
__nv_reservedSMEM_offset_0_alias:
	.zero		0
	.zero		64


//--------------------- .nv.constant0._ZN6oscean17output_generation3gpu4cuda23convertSegmentsToPointsEPKNS2_14ContourSegmentEPfi --------------------------
	.section	.nv.constant0._ZN6oscean17output_generation3gpu4cuda23convertSegmentsToPointsEPKNS2_14ContourSegmentEPfi,"a",@progbits
	.sectionflags	@""
	.align	4
.nv.constant0._ZN6oscean17output_generation3gpu4cuda23convertSegmentsToPointsEPKNS2_14ContourSegmentEPfi:
	.zero		916


//--------------------- .nv.constant0._ZN6oscean17output_generation3gpu4cuda19smoothContourKernelEPKNS2_14ContourSegmentEPS3_if --------------------------
	.section	.nv.constant0._ZN6oscean17output_generation3gpu4cuda19smoothContourKernelEPKNS2_14ContourSegmentEPS3_if,"a",@progbits
	.sectionflags	@""
	.align	4
.nv.constant0._ZN6oscean17output_generation3gpu4cuda19smoothContourKernelEPKNS2_14ContourSegmentEPS3_if:
	.zero		920


//--------------------- .nv.constant0._ZN6oscean17output_generation3gpu4cuda18multiContourKernelEPKfPNS2_14ContourSegmentEPiiifS4_iffi --------------------------
	.section	.nv.constant0._ZN6oscean17output_generation3gpu4cuda18multiContourKernelEPKfPNS2_14ContourSegmentEPiiifS4_iffi,"a",@progbits
	.sectionflags	@""
	.align	4
.nv.constant0._ZN6oscean17output_generation3gpu4cuda18multiContourKernelEPKfPNS2_14ContourSegmentEPiiifS4_iffi:
	.zero		960


//--------------------- .nv.constant0._ZN6oscean17output_generation3gpu4cuda21marchingSquaresKernelEPKfPNS2_14ContourSegmentEPiiiffffi --------------------------
	.section	.nv.constant0._ZN6oscean17output_generation3gpu4cuda21marchingSquaresKernelEPKfPNS2_14ContourSegmentEPiiiffffi,"a",@progbits
	.sectionflags	@""
	.align	4
.nv.constant0._ZN6oscean17output_generation3gpu4cuda21marchingSquaresKernelEPKfPNS2_14ContourSegmentEPiiiffffi:
	.zero		948


//--------------------- SYMBOLS --------------------------

	.type		.nv.reservedSmem.offset0,@object
	.size		.nv.reservedSmem.offset0,0x4
